//
// Generated by NVIDIA NVVM Compiler
//
// Compiler Build ID: CL-36424714
// Cuda compilation tools, release 13.0, V13.0.88
// Based on NVVM 20.0.0
//

.version 9.0
.target sm_100
.address_size 64

	// .globl	_ZN5MLLib7Backend4cuda10add_kernelEPKdS3_Pdm
// _ZZN5MLLib7Backend4cuda13matmul_kernelEPKdS3_PdiiiE6tile_a has been demoted
// _ZZN5MLLib7Backend4cuda13matmul_kernelEPKdS3_PdiiiE6tile_b has been demoted

.visible .entry _ZN5MLLib7Backend4cuda10add_kernelEPKdS3_Pdm(
	.param .u64 .ptr .align 1 _ZN5MLLib7Backend4cuda10add_kernelEPKdS3_Pdm_param_0,
	.param .u64 .ptr .align 1 _ZN5MLLib7Backend4cuda10add_kernelEPKdS3_Pdm_param_1,
	.param .u64 .ptr .align 1 _ZN5MLLib7Backend4cuda10add_kernelEPKdS3_Pdm_param_2,
	.param .u64 _ZN5MLLib7Backend4cuda10add_kernelEPKdS3_Pdm_param_3
)
{
	.reg .pred 	%p<2>;
	.reg .b32 	%r<5>;
	.reg .b64 	%rd<13>;
	.reg .b64 	%fd<4>;

	ld.param.u64 	%rd2, [_ZN5MLLib7Backend4cuda10add_kernelEPKdS3_Pdm_param_0];
	ld.param.u64 	%rd3, [_ZN5MLLib7Backend4cuda10add_kernelEPKdS3_Pdm_param_1];
	ld.param.u64 	%rd4, [_ZN5MLLib7Backend4cuda10add_kernelEPKdS3_Pdm_param_2];
	ld.param.u64 	%rd5, [_ZN5MLLib7Backend4cuda10add_kernelEPKdS3_Pdm_param_3];
	mov.u32 	%r1, %ctaid.x;
	mov.u32 	%r2, %ntid.x;
	mov.u32 	%r3, %tid.x;
	mad.lo.s32 	%r4, %r1, %r2, %r3;
	cvt.s64.s32 	%rd1, %r4;
	setp.le.u64 	%p1, %rd5, %rd1;
	@%p1 bra 	$L__BB0_2;
	cvta.to.global.u64 	%rd6, %rd2;
	cvta.to.global.u64 	%rd7, %rd3;
	cvta.to.global.u64 	%rd8, %rd4;
	shl.b64 	%rd9, %rd1, 3;
	add.s64 	%rd10, %rd6, %rd9;
	ld.global.f64 	%fd1, [%rd10];
	add.s64 	%rd11, %rd7, %rd9;
	ld.global.f64 	%fd2, [%rd11];
	add.f64 	%fd3, %fd1, %fd2;
	add.s64 	%rd12, %rd8, %rd9;
	st.global.f64 	[%rd12], %fd3;
$L__BB0_2:
	ret;

}
	// .globl	_ZN5MLLib7Backend4cuda15subtract_kernelEPKdS3_Pdm
.visible .entry _ZN5MLLib7Backend4cuda15subtract_kernelEPKdS3_Pdm(
	.param .u64 .ptr .align 1 _ZN5MLLib7Backend4cuda15subtract_kernelEPKdS3_Pdm_param_0,
	.param .u64 .ptr .align 1 _ZN5MLLib7Backend4cuda15subtract_kernelEPKdS3_Pdm_param_1,
	.param .u64 .ptr .align 1 _ZN5MLLib7Backend4cuda15subtract_kernelEPKdS3_Pdm_param_2,
	.param .u64 _ZN5MLLib7Backend4cuda15subtract_kernelEPKdS3_Pdm_param_3
)
{
	.reg .pred 	%p<2>;
	.reg .b32 	%r<5>;
	.reg .b64 	%rd<13>;
	.reg .b64 	%fd<4>;

	ld.param.u64 	%rd2, [_ZN5MLLib7Backend4cuda15subtract_kernelEPKdS3_Pdm_param_0];
	ld.param.u64 	%rd3, [_ZN5MLLib7Backend4cuda15subtract_kernelEPKdS3_Pdm_param_1];
	ld.param.u64 	%rd4, [_ZN5MLLib7Backend4cuda15subtract_kernelEPKdS3_Pdm_param_2];
	ld.param.u64 	%rd5, [_ZN5MLLib7Backend4cuda15subtract_kernelEPKdS3_Pdm_param_3];
	mov.u32 	%r1, %ctaid.x;
	mov.u32 	%r2, %ntid.x;
	mov.u32 	%r3, %tid.x;
	mad.lo.s32 	%r4, %r1, %r2, %r3;
	cvt.s64.s32 	%rd1, %r4;
	setp.le.u64 	%p1, %rd5, %rd1;
	@%p1 bra 	$L__BB1_2;
	cvta.to.global.u64 	%rd6, %rd2;
	cvta.to.global.u64 	%rd7, %rd3;
	cvta.to.global.u64 	%rd8, %rd4;
	shl.b64 	%rd9, %rd1, 3;
	add.s64 	%rd10, %rd6, %rd9;
	ld.global.f64 	%fd1, [%rd10];
	add.s64 	%rd11, %rd7, %rd9;
	ld.global.f64 	%fd2, [%rd11];
	sub.f64 	%fd3, %fd1, %fd2;
	add.s64 	%rd12, %rd8, %rd9;
	st.global.f64 	[%rd12], %fd3;
$L__BB1_2:
	ret;

}
	// .globl	_ZN5MLLib7Backend4cuda15multiply_kernelEPKdS3_Pdm
.visible .entry _ZN5MLLib7Backend4cuda15multiply_kernelEPKdS3_Pdm(
	.param .u64 .ptr .align 1 _ZN5MLLib7Backend4cuda15multiply_kernelEPKdS3_Pdm_param_0,
	.param .u64 .ptr .align 1 _ZN5MLLib7Backend4cuda15multiply_kernelEPKdS3_Pdm_param_1,
	.param .u64 .ptr .align 1 _ZN5MLLib7Backend4cuda15multiply_kernelEPKdS3_Pdm_param_2,
	.param .u64 _ZN5MLLib7Backend4cuda15multiply_kernelEPKdS3_Pdm_param_3
)
{
	.reg .pred 	%p<2>;
	.reg .b32 	%r<5>;
	.reg .b64 	%rd<13>;
	.reg .b64 	%fd<4>;

	ld.param.u64 	%rd2, [_ZN5MLLib7Backend4cuda15multiply_kernelEPKdS3_Pdm_param_0];
	ld.param.u64 	%rd3, [_ZN5MLLib7Backend4cuda15multiply_kernelEPKdS3_Pdm_param_1];
	ld.param.u64 	%rd4, [_ZN5MLLib7Backend4cuda15multiply_kernelEPKdS3_Pdm_param_2];
	ld.param.u64 	%rd5, [_ZN5MLLib7Backend4cuda15multiply_kernelEPKdS3_Pdm_param_3];
	mov.u32 	%r1, %ctaid.x;
	mov.u32 	%r2, %ntid.x;
	mov.u32 	%r3, %tid.x;
	mad.lo.s32 	%r4, %r1, %r2, %r3;
	cvt.s64.s32 	%rd1, %r4;
	setp.le.u64 	%p1, %rd5, %rd1;
	@%p1 bra 	$L__BB2_2;
	cvta.to.global.u64 	%rd6, %rd2;
	cvta.to.global.u64 	%rd7, %rd3;
	cvta.to.global.u64 	%rd8, %rd4;
	shl.b64 	%rd9, %rd1, 3;
	add.s64 	%rd10, %rd6, %rd9;
	ld.global.f64 	%fd1, [%rd10];
	add.s64 	%rd11, %rd7, %rd9;
	ld.global.f64 	%fd2, [%rd11];
	mul.f64 	%fd3, %fd1, %fd2;
	add.s64 	%rd12, %rd8, %rd9;
	st.global.f64 	[%rd12], %fd3;
$L__BB2_2:
	ret;

}
	// .globl	_ZN5MLLib7Backend4cuda17add_scalar_kernelEPKddPdm
.visible .entry _ZN5MLLib7Backend4cuda17add_scalar_kernelEPKddPdm(
	.param .u64 .ptr .align 1 _ZN5MLLib7Backend4cuda17add_scalar_kernelEPKddPdm_param_0,
	.param .f64 _ZN5MLLib7Backend4cuda17add_scalar_kernelEPKddPdm_param_1,
	.param .u64 .ptr .align 1 _ZN5MLLib7Backend4cuda17add_scalar_kernelEPKddPdm_param_2,
	.param .u64 _ZN5MLLib7Backend4cuda17add_scalar_kernelEPKddPdm_param_3
)
{
	.reg .pred 	%p<2>;
	.reg .b32 	%r<5>;
	.reg .b64 	%rd<10>;
	.reg .b64 	%fd<4>;

	ld.param.u64 	%rd2, [_ZN5MLLib7Backend4cuda17add_scalar_kernelEPKddPdm_param_0];
	ld.param.f64 	%fd1, [_ZN5MLLib7Backend4cuda17add_scalar_kernelEPKddPdm_param_1];
	ld.param.u64 	%rd3, [_ZN5MLLib7Backend4cuda17add_scalar_kernelEPKddPdm_param_2];
	ld.param.u64 	%rd4, [_ZN5MLLib7Backend4cuda17add_scalar_kernelEPKddPdm_param_3];
	mov.u32 	%r1, %ctaid.x;
	mov.u32 	%r2, %ntid.x;
	mov.u32 	%r3, %tid.x;
	mad.lo.s32 	%r4, %r1, %r2, %r3;
	cvt.s64.s32 	%rd1, %r4;
	setp.le.u64 	%p1, %rd4, %rd1;
	@%p1 bra 	$L__BB3_2;
	cvta.to.global.u64 	%rd5, %rd2;
	cvta.to.global.u64 	%rd6, %rd3;
	shl.b64 	%rd7, %rd1, 3;
	add.s64 	%rd8, %rd5, %rd7;
	ld.global.f64 	%fd2, [%rd8];
	add.f64 	%fd3, %fd1, %fd2;
	add.s64 	%rd9, %rd6, %rd7;
	st.global.f64 	[%rd9], %fd3;
$L__BB3_2:
	ret;

}
	// .globl	_ZN5MLLib7Backend4cuda22multiply_scalar_kernelEPKddPdm
.visible .entry _ZN5MLLib7Backend4cuda22multiply_scalar_kernelEPKddPdm(
	.param .u64 .ptr .align 1 _ZN5MLLib7Backend4cuda22multiply_scalar_kernelEPKddPdm_param_0,
	.param .f64 _ZN5MLLib7Backend4cuda22multiply_scalar_kernelEPKddPdm_param_1,
	.param .u64 .ptr .align 1 _ZN5MLLib7Backend4cuda22multiply_scalar_kernelEPKddPdm_param_2,
	.param .u64 _ZN5MLLib7Backend4cuda22multiply_scalar_kernelEPKddPdm_param_3
)
{
	.reg .pred 	%p<2>;
	.reg .b32 	%r<5>;
	.reg .b64 	%rd<10>;
	.reg .b64 	%fd<4>;

	ld.param.u64 	%rd2, [_ZN5MLLib7Backend4cuda22multiply_scalar_kernelEPKddPdm_param_0];
	ld.param.f64 	%fd1, [_ZN5MLLib7Backend4cuda22multiply_scalar_kernelEPKddPdm_param_1];
	ld.param.u64 	%rd3, [_ZN5MLLib7Backend4cuda22multiply_scalar_kernelEPKddPdm_param_2];
	ld.param.u64 	%rd4, [_ZN5MLLib7Backend4cuda22multiply_scalar_kernelEPKddPdm_param_3];
	mov.u32 	%r1, %ctaid.x;
	mov.u32 	%r2, %ntid.x;
	mov.u32 	%r3, %tid.x;
	mad.lo.s32 	%r4, %r1, %r2, %r3;
	cvt.s64.s32 	%rd1, %r4;
	setp.le.u64 	%p1, %rd4, %rd1;
	@%p1 bra 	$L__BB4_2;
	cvta.to.global.u64 	%rd5, %rd2;
	cvta.to.global.u64 	%rd6, %rd3;
	shl.b64 	%rd7, %rd1, 3;
	add.s64 	%rd8, %rd5, %rd7;
	ld.global.f64 	%fd2, [%rd8];
	mul.f64 	%fd3, %fd1, %fd2;
	add.s64 	%rd9, %rd6, %rd7;
	st.global.f64 	[%rd9], %fd3;
$L__BB4_2:
	ret;

}
	// .globl	_ZN5MLLib7Backend4cuda11fill_kernelEPddm
.visible .entry _ZN5MLLib7Backend4cuda11fill_kernelEPddm(
	.param .u64 .ptr .align 1 _ZN5MLLib7Backend4cuda11fill_kernelEPddm_param_0,
	.param .f64 _ZN5MLLib7Backend4cuda11fill_kernelEPddm_param_1,
	.param .u64 _ZN5MLLib7Backend4cuda11fill_kernelEPddm_param_2
)
{
	.reg .pred 	%p<2>;
	.reg .b32 	%r<5>;
	.reg .b64 	%rd<7>;
	.reg .b64 	%fd<2>;

	ld.param.u64 	%rd2, [_ZN5MLLib7Backend4cuda11fill_kernelEPddm_param_0];
	ld.param.f64 	%fd1, [_ZN5MLLib7Backend4cuda11fill_kernelEPddm_param_1];
	ld.param.u64 	%rd3, [_ZN5MLLib7Backend4cuda11fill_kernelEPddm_param_2];
	mov.u32 	%r1, %ctaid.x;
	mov.u32 	%r2, %ntid.x;
	mov.u32 	%r3, %tid.x;
	mad.lo.s32 	%r4, %r1, %r2, %r3;
	cvt.s64.s32 	%rd1, %r4;
	setp.le.u64 	%p1, %rd3, %rd1;
	@%p1 bra 	$L__BB5_2;
	cvta.to.global.u64 	%rd4, %rd2;
	shl.b64 	%rd5, %rd1, 3;
	add.s64 	%rd6, %rd4, %rd5;
	st.global.f64 	[%rd6], %fd1;
$L__BB5_2:
	ret;

}
	// .globl	_ZN5MLLib7Backend4cuda13matmul_kernelEPKdS3_Pdiii
.visible .entry _ZN5MLLib7Backend4cuda13matmul_kernelEPKdS3_Pdiii(
	.param .u64 .ptr .align 1 _ZN5MLLib7Backend4cuda13matmul_kernelEPKdS3_Pdiii_param_0,
	.param .u64 .ptr .align 1 _ZN5MLLib7Backend4cuda13matmul_kernelEPKdS3_Pdiii_param_1,
	.param .u64 .ptr .align 1 _ZN5MLLib7Backend4cuda13matmul_kernelEPKdS3_Pdiii_param_2,
	.param .u32 _ZN5MLLib7Backend4cuda13matmul_kernelEPKdS3_Pdiii_param_3,
	.param .u32 _ZN5MLLib7Backend4cuda13matmul_kernelEPKdS3_Pdiii_param_4,
	.param .u32 _ZN5MLLib7Backend4cuda13matmul_kernelEPKdS3_Pdiii_param_5
)
{
	.reg .pred 	%p<12>;
	.reg .b32 	%r<43>;
	.reg .b64 	%rd<13>;
	.reg .b64 	%fd<63>;
	// demoted variable
	.shared .align 8 .b8 _ZZN5MLLib7Backend4cuda13matmul_kernelEPKdS3_PdiiiE6tile_a[2048];
	// demoted variable
	.shared .align 8 .b8 _ZZN5MLLib7Backend4cuda13matmul_kernelEPKdS3_PdiiiE6tile_b[2048];
	ld.param.u64 	%rd3, [_ZN5MLLib7Backend4cuda13matmul_kernelEPKdS3_Pdiii_param_0];
	ld.param.u64 	%rd4, [_ZN5MLLib7Backend4cuda13matmul_kernelEPKdS3_Pdiii_param_1];
	ld.param.u64 	%rd5, [_ZN5MLLib7Backend4cuda13matmul_kernelEPKdS3_Pdiii_param_2];
	ld.param.u32 	%r24, [_ZN5MLLib7Backend4cuda13matmul_kernelEPKdS3_Pdiii_param_3];
	ld.param.u32 	%r25, [_ZN5MLLib7Backend4cuda13matmul_kernelEPKdS3_Pdiii_param_4];
	ld.param.u32 	%r26, [_ZN5MLLib7Backend4cuda13matmul_kernelEPKdS3_Pdiii_param_5];
	mov.u32 	%r27, %ctaid.y;
	shl.b32 	%r28, %r27, 4;
	mov.u32 	%r40, %tid.y;
	add.s32 	%r2, %r28, %r40;
	mov.u32 	%r29, %ctaid.x;
	shl.b32 	%r3, %r29, 4;
	mov.u32 	%r38, %tid.x;
	add.s32 	%r5, %r3, %r38;
	setp.lt.s32 	%p1, %r26, 1;
	mov.f64 	%fd62, 0d0000000000000000;
	@%p1 bra 	$L__BB6_7;
	add.s32 	%r30, %r26, 15;
	shr.u32 	%r31, %r30, 4;
	shl.b32 	%r32, %r40, 7;
	mov.u32 	%r33, _ZZN5MLLib7Backend4cuda13matmul_kernelEPKdS3_PdiiiE6tile_a;
	add.s32 	%r6, %r33, %r32;
	shl.b32 	%r34, %r38, 3;
	add.s32 	%r7, %r6, %r34;
	mov.u32 	%r35, _ZZN5MLLib7Backend4cuda13matmul_kernelEPKdS3_PdiiiE6tile_b;
	add.s32 	%r9, %r35, %r34;
	add.s32 	%r8, %r9, %r32;
	neg.s32 	%r42, %r31;
	mad.lo.s32 	%r36, %r40, %r25, %r38;
	add.s32 	%r41, %r36, %r3;
	shl.b32 	%r12, %r25, 4;
	mad.lo.s32 	%r39, %r26, %r2, %r38;
	cvta.to.global.u64 	%rd1, %rd3;
	cvta.to.global.u64 	%rd2, %rd4;
	mov.f64 	%fd62, 0d0000000000000000;
$L__BB6_2:
	setp.ge.s32 	%p2, %r2, %r24;
	setp.ge.u32 	%p3, %r38, %r26;
	mov.f64 	%fd60, 0d0000000000000000;
	or.pred  	%p4, %p2, %p3;
	@%p4 bra 	$L__BB6_4;
	mul.wide.u32 	%rd6, %r39, 8;
	add.s64 	%rd7, %rd1, %rd6;
	ld.global.f64 	%fd60, [%rd7];
$L__BB6_4:
	setp.ge.s32 	%p5, %r5, %r25;
	st.shared.f64 	[%r7], %fd60;
	setp.ge.u32 	%p6, %r40, %r26;
	mov.f64 	%fd61, 0d0000000000000000;
	or.pred  	%p7, %p5, %p6;
	@%p7 bra 	$L__BB6_6;
	mul.wide.u32 	%rd8, %r41, 8;
	add.s64 	%rd9, %rd2, %rd8;
	ld.global.f64 	%fd61, [%rd9];
$L__BB6_6:
	st.shared.f64 	[%r8], %fd61;
	bar.sync 	0;
	ld.shared.f64 	%fd12, [%r6];
	ld.shared.f64 	%fd13, [%r9];
	fma.rn.f64 	%fd14, %fd12, %fd13, %fd62;
	ld.shared.f64 	%fd15, [%r6+8];
	ld.shared.f64 	%fd16, [%r9+128];
	fma.rn.f64 	%fd17, %fd15, %fd16, %fd14;
	ld.shared.f64 	%fd18, [%r6+16];
	ld.shared.f64 	%fd19, [%r9+256];
	fma.rn.f64 	%fd20, %fd18, %fd19, %fd17;
	ld.shared.f64 	%fd21, [%r6+24];
	ld.shared.f64 	%fd22, [%r9+384];
	fma.rn.f64 	%fd23, %fd21, %fd22, %fd20;
	ld.shared.f64 	%fd24, [%r6+32];
	ld.shared.f64 	%fd25, [%r9+512];
	fma.rn.f64 	%fd26, %fd24, %fd25, %fd23;
	ld.shared.f64 	%fd27, [%r6+40];
	ld.shared.f64 	%fd28, [%r9+640];
	fma.rn.f64 	%fd29, %fd27, %fd28, %fd26;
	ld.shared.f64 	%fd30, [%r6+48];
	ld.shared.f64 	%fd31, [%r9+768];
	fma.rn.f64 	%fd32, %fd30, %fd31, %fd29;
	ld.shared.f64 	%fd33, [%r6+56];
	ld.shared.f64 	%fd34, [%r9+896];
	fma.rn.f64 	%fd35, %fd33, %fd34, %fd32;
	ld.shared.f64 	%fd36, [%r6+64];
	ld.shared.f64 	%fd37, [%r9+1024];
	fma.rn.f64 	%fd38, %fd36, %fd37, %fd35;
	ld.shared.f64 	%fd39, [%r6+72];
	ld.shared.f64 	%fd40, [%r9+1152];
	fma.rn.f64 	%fd41, %fd39, %fd40, %fd38;
	ld.shared.f64 	%fd42, [%r6+80];
	ld.shared.f64 	%fd43, [%r9+1280];
	fma.rn.f64 	%fd44, %fd42, %fd43, %fd41;
	ld.shared.f64 	%fd45, [%r6+88];
	ld.shared.f64 	%fd46, [%r9+1408];
	fma.rn.f64 	%fd47, %fd45, %fd46, %fd44;
	ld.shared.f64 	%fd48, [%r6+96];
	ld.shared.f64 	%fd49, [%r9+1536];
	fma.rn.f64 	%fd50, %fd48, %fd49, %fd47;
	ld.shared.f64 	%fd51, [%r6+104];
	ld.shared.f64 	%fd52, [%r9+1664];
	fma.rn.f64 	%fd53, %fd51, %fd52, %fd50;
	ld.shared.f64 	%fd54, [%r6+112];
	ld.shared.f64 	%fd55, [%r9+1792];
	fma.rn.f64 	%fd56, %fd54, %fd55, %fd53;
	ld.shared.f64 	%fd57, [%r6+120];
	ld.shared.f64 	%fd58, [%r9+1920];
	fma.rn.f64 	%fd62, %fd57, %fd58, %fd56;
	bar.sync 	0;
	add.s32 	%r42, %r42, 1;
	setp.ne.s32 	%p8, %r42, 0;
	add.s32 	%r41, %r41, %r12;
	add.s32 	%r40, %r40, 16;
	add.s32 	%r39, %r39, 16;
	add.s32 	%r38, %r38, 16;
	@%p8 bra 	$L__BB6_2;
$L__BB6_7:
	setp.ge.s32 	%p9, %r2, %r24;
	setp.ge.s32 	%p10, %r5, %r25;
	or.pred  	%p11, %p9, %p10;
	@%p11 bra 	$L__BB6_9;
	mad.lo.s32 	%r37, %r25, %r2, %r5;
	cvta.to.global.u64 	%rd10, %rd5;
	mul.wide.s32 	%rd11, %r37, 8;
	add.s64 	%rd12, %rd10, %rd11;
	st.global.f64 	[%rd12], %fd62;
$L__BB6_9:
	ret;

}


// ===== COMPILED SASS (sm_100) =====

	.target	sm_100

	.elftype	@"ET_EXEC"


//--------------------- .note.nv.tkinfo           --------------------------
	.section	.note.nv.tkinfo,"",@"SHT_NOTE"
	.sectionflags	@"SHF_NOTE_NV_TKINFO"
	.tkinfo
        /*0018*/ 	.word	0x00000002
        /*0030*/ 	.string	""
        /*0030*/ 	.string	"ptxas"
        /*0030*/ 	.string	"Cuda compilation tools, release 13.0, V13.0.88"
        /*0030*/ 	.string	"Build cuda_13.0.r13.0/compiler.36424714_0"
        /*0030*/ 	.string	"-arch sm_100 -m 64 "



//--------------------- .note.nv.cuinfo           --------------------------
	.section	.note.nv.cuinfo,"",@"SHT_NOTE"
	.sectionflags	@"SHF_NOTE_NV_CUINFO"
        /*0018*/ 	.short	0x0002
        /*001a*/ 	.short	0x0064
        /*001c*/ 	.short	0x0082
	.zero		2


//--------------------- .nv.info                  --------------------------
	.section	.nv.info,"",@"SHT_CUDA_INFO"
	.align	4


	//----- nvinfo : EIATTR_REGCOUNT
	.align		4
        /*0000*/ 	.byte	0x04, 0x2f
        /*0002*/ 	.short	(.L_1 - .L_0)
	.align		4
.L_0:
        /*0004*/ 	.word	index@(_ZN5MLLib7Backend4cuda10add_kernelEPKdS3_Pdm)
        /*0008*/ 	.word	0x0000000c


	//----- nvinfo : EIATTR_FRAME_SIZE
	.align		4
.L_1:
        /*000c*/ 	.byte	0x04, 0x11
        /*000e*/ 	.short	(.L_3 - .L_2)
	.align		4
.L_2:
        /*0010*/ 	.word	index@(_ZN5MLLib7Backend4cuda10add_kernelEPKdS3_Pdm)
        /*0014*/ 	.word	0x00000000


	//----- nvinfo : EIATTR_REGCOUNT
	.align		4
.L_3:
        /*0018*/ 	.byte	0x04, 0x2f
        /*001a*/ 	.short	(.L_5 - .L_4)
	.align		4
.L_4:
        /*001c*/ 	.word	index@(_ZN5MLLib7Backend4cuda15subtract_kernelEPKdS3_Pdm)
        /*0020*/ 	.word	0x0000000c


	//----- nvinfo : EIATTR_FRAME_SIZE
	.align		4
.L_5:
        /*0024*/ 	.byte	0x04, 0x11
        /*0026*/ 	.short	(.L_7 - .L_6)
	.align		4
.L_6:
        /*0028*/ 	.word	index@(_ZN5MLLib7Backend4cuda15subtract_kernelEPKdS3_Pdm)
        /*002c*/ 	.word	0x00000000


	//----- nvinfo : EIATTR_REGCOUNT
	.align		4
.L_7:
        /*0030*/ 	.byte	0x04, 0x2f
        /*0032*/ 	.short	(.L_9 - .L_8)
	.align		4
.L_8:
        /*0034*/ 	.word	index@(_ZN5MLLib7Backend4cuda15multiply_kernelEPKdS3_Pdm)
        /*0038*/ 	.word	0x0000000c


	//----- nvinfo : EIATTR_FRAME_SIZE
	.align		4
.L_9:
        /*003c*/ 	.byte	0x04, 0x11
        /*003e*/ 	.short	(.L_11 - .L_10)
	.align		4
.L_10:
        /*0040*/ 	.word	index@(_ZN5MLLib7Backend4cuda15multiply_kernelEPKdS3_Pdm)
        /*0044*/ 	.word	0x00000000


	//----- nvinfo : EIATTR_REGCOUNT
	.align		4
.L_11:
        /*0048*/ 	.byte	0x04, 0x2f
        /*004a*/ 	.short	(.L_13 - .L_12)
	.align		4
.L_12:
        /*004c*/ 	.word	index@(_ZN5MLLib7Backend4cuda17add_scalar_kernelEPKddPdm)
        /*0050*/ 	.word	0x0000000a


	//----- nvinfo : EIATTR_FRAME_SIZE
	.align		4
.L_13:
        /*0054*/ 	.byte	0x04, 0x11
        /*0056*/ 	.short	(.L_15 - .L_14)
	.align		4
.L_14:
        /*0058*/ 	.word	index@(_ZN5MLLib7Backend4cuda17add_scalar_kernelEPKddPdm)
        /*005c*/ 	.word	0x00000000


	//----- nvinfo : EIATTR_REGCOUNT
	.align		4
.L_15:
        /*0060*/ 	.byte	0x04, 0x2f
        /*0062*/ 	.short	(.L_17 - .L_16)
	.align		4
.L_16:
        /*0064*/ 	.word	index@(_ZN5MLLib7Backend4cuda22multiply_scalar_kernelEPKddPdm)
        /*0068*/ 	.word	0x0000000a


	//----- nvinfo : EIATTR_FRAME_SIZE
	.align		4
.L_17:
        /*006c*/ 	.byte	0x04, 0x11
        /*006e*/ 	.short	(.L_19 - .L_18)
	.align		4
.L_18:
        /*0070*/ 	.word	index@(_ZN5MLLib7Backend4cuda22multiply_scalar_kernelEPKddPdm)
        /*0074*/ 	.word	0x00000000


	//----- nvinfo : EIATTR_REGCOUNT
	.align		4
.L_19:
        /*0078*/ 	.byte	0x04, 0x2f
        /*007a*/ 	.short	(.L_21 - .L_20)
	.align		4
.L_20:
        /*007c*/ 	.word	index@(_ZN5MLLib7Backend4cuda11fill_kernelEPddm)
        /*0080*/ 	.word	0x00000008


	//----- nvinfo : EIATTR_FRAME_SIZE
	.align		4
.L_21:
        /*0084*/ 	.byte	0x04, 0x11
        /*0086*/ 	.short	(.L_23 - .L_22)
	.align		4
.L_22:
        /*0088*/ 	.word	index@(_ZN5MLLib7Backend4cuda11fill_kernelEPddm)
        /*008c*/ 	.word	0x00000000


	//----- nvinfo : EIATTR_REGCOUNT
	.align		4
.L_23:
        /*0090*/ 	.byte	0x04, 0x2f
        /*0092*/ 	.short	(.L_25 - .L_24)
	.align		4
.L_24:
        /*0094*/ 	.word	index@(_ZN5MLLib7Backend4cuda13matmul_kernelEPKdS3_Pdiii)
        /*0098*/ 	.word	0x00000020


	//----- nvinfo : EIATTR_FRAME_SIZE
	.align		4
.L_25:
        /*009c*/ 	.byte	0x04, 0x11
        /*009e*/ 	.short	(.L_27 - .L_26)
	.align		4
.L_26:
        /*00a0*/ 	.word	index@(_ZN5MLLib7Backend4cuda13matmul_kernelEPKdS3_Pdiii)
        /*00a4*/ 	.word	0x00000000


	//----- nvinfo : EIATTR_MIN_STACK_SIZE
	.align		4
.L_27:
        /*00a8*/ 	.byte	0x04, 0x12
        /*00aa*/ 	.short	(.L_29 - .L_28)
	.align		4
.L_28:
        /*00ac*/ 	.word	index@(_ZN5MLLib7Backend4cuda13matmul_kernelEPKdS3_Pdiii)
        /*00b0*/ 	.word	0x00000000


	//----- nvinfo : EIATTR_MIN_STACK_SIZE
	.align		4
.L_29:
        /*00b4*/ 	.byte	0x04, 0x12
        /*00b6*/ 	.short	(.L_31 - .L_30)
	.align		4
.L_30:
        /*00b8*/ 	.word	index@(_ZN5MLLib7Backend4cuda11fill_kernelEPddm)
        /*00bc*/ 	.word	0x00000000


	//----- nvinfo : EIATTR_MIN_STACK_SIZE
	.align		4
.L_31:
        /*00c0*/ 	.byte	0x04, 0x12
        /*00c2*/ 	.short	(.L_33 - .L_32)
	.align		4
.L_32:
        /*00c4*/ 	.word	index@(_ZN5MLLib7Backend4cuda22multiply_scalar_kernelEPKddPdm)
        /*00c8*/ 	.word	0x00000000


	//----- nvinfo : EIATTR_MIN_STACK_SIZE
	.align		4
.L_33:
        /*00cc*/ 	.byte	0x04, 0x12
        /*00ce*/ 	.short	(.L_35 - .L_34)
	.align		4
.L_34:
        /*00d0*/ 	.word	index@(_ZN5MLLib7Backend4cuda17add_scalar_kernelEPKddPdm)
        /*00d4*/ 	.word	0x00000000


	//----- nvinfo : EIATTR_MIN_STACK_SIZE
	.align		4
.L_35:
        /*00d8*/ 	.byte	0x04, 0x12
        /*00da*/ 	.short	(.L_37 - .L_36)
	.align		4
.L_36:
        /*00dc*/ 	.word	index@(_ZN5MLLib7Backend4cuda15multiply_kernelEPKdS3_Pdm)
        /*00e0*/ 	.word	0x00000000


	//----- nvinfo : EIATTR_MIN_STACK_SIZE
	.align		4
.L_37:
        /*00e4*/ 	.byte	0x04, 0x12
        /*00e6*/ 	.short	(.L_39 - .L_38)
	.align		4
.L_38:
        /*00e8*/ 	.word	index@(_ZN5MLLib7Backend4cuda15subtract_kernelEPKdS3_Pdm)
        /*00ec*/ 	.word	0x00000000


	//----- nvinfo : EIATTR_MIN_STACK_SIZE
	.align		4
.L_39:
        /*00f0*/ 	.byte	0x04, 0x12
        /*00f2*/ 	.short	(.L_41 - .L_40)
	.align		4
.L_40:
        /*00f4*/ 	.word	index@(_ZN5MLLib7Backend4cuda10add_kernelEPKdS3_Pdm)
        /*00f8*/ 	.word	0x00000000
.L_41:


//--------------------- .nv.compat                --------------------------
	.section	.nv.compat,"",@"SHT_CUDA_COMPAT_INFO"
	.align	4
        /*0000*/ 	.byte	0x02, 0x09, 0x00, 0x00, 0x02, 0x02, 0x01, 0x00, 0x02, 0x05, 0x05, 0x00, 0x03, 0x07, 0x01, 0x01
        /*0010*/ 	.byte	0x02, 0x03, 0x00, 0x00, 0x02, 0x06, 0x01, 0x00, 0x04, 0x0b, 0x08, 0x00, 0x01, 0x00, 0x00, 0x00
        /*0020*/ 	.byte	0x00, 0x00, 0x00, 0x00


//--------------------- .nv.info._ZN5MLLib7Backend4cuda13matmul_kernelEPKdS3_Pdiii --------------------------
	.section	.nv.info._ZN5MLLib7Backend4cuda13matmul_kernelEPKdS3_Pdiii,"",@"SHT_CUDA_INFO"
	.sectionflags	@""
	.align	4


	//----- nvinfo : EIATTR_CUDA_API_VERSION
	.align		4
        /*0000*/ 	.byte	0x04, 0x37
        /*0002*/ 	.short	(.L_43 - .L_42)
.L_42:
        /*0004*/ 	.word	0x00000082


	//----- nvinfo : EIATTR_KPARAM_INFO
	.align		4
.L_43:
        /*0008*/ 	.byte	0x04, 0x17
        /*000a*/ 	.short	(.L_45 - .L_44)
.L_44:
        /*000c*/ 	.word	0x00000000
        /*0010*/ 	.short	0x0005
        /*0012*/ 	.short	0x0020
        /*0014*/ 	.byte	0x00, 0xf0, 0x11, 0x00


	//----- nvinfo : EIATTR_KPARAM_INFO
	.align		4
.L_45:
        /*0018*/ 	.byte	0x04, 0x17
        /*001a*/ 	.short	(.L_47 - .L_46)
.L_46:
        /*001c*/ 	.word	0x00000000
        /*0020*/ 	.short	0x0004
        /*0022*/ 	.short	0x001c
        /*0024*/ 	.byte	0x00, 0xf0, 0x11, 0x00


	//----- nvinfo : EIATTR_KPARAM_INFO
	.align		4
.L_47:
        /*0028*/ 	.byte	0x04, 0x17
        /*002a*/ 	.short	(.L_49 - .L_48)
.L_48:
        /*002c*/ 	.word	0x00000000
        /*0030*/ 	.short	0x0003
        /*0032*/ 	.short	0x0018
        /*0034*/ 	.byte	0x00, 0xf0, 0x11, 0x00


	//----- nvinfo : EIATTR_KPARAM_INFO
	.align		4
.L_49:
        /*0038*/ 	.byte	0x04, 0x17
        /*003a*/ 	.short	(.L_51 - .L_50)
.L_50:
        /*003c*/ 	.word	0x00000000
        /*0040*/ 	.short	0x0002
        /*0042*/ 	.short	0x0010
        /*0044*/ 	.byte	0x00, 0xf5, 0x21, 0x00


	//----- nvinfo : EIATTR_KPARAM_INFO
	.align		4
.L_51:
        /*0048*/ 	.byte	0x04, 0x17
        /*004a*/ 	.short	(.L_53 - .L_52)
.L_52:
        /*004c*/ 	.word	0x00000000
        /*0050*/ 	.short	0x0001
        /*0052*/ 	.short	0x0008
        /*0054*/ 	.byte	0x00, 0xf5, 0x21, 0x00


	//----- nvinfo : EIATTR_KPARAM_INFO
	.align		4
.L_53:
        /*0058*/ 	.byte	0x04, 0x17
        /*005a*/ 	.short	(.L_55 - .L_54)
.L_54:
        /*005c*/ 	.word	0x00000000
        /*0060*/ 	.short	0x0000
        /*0062*/ 	.short	0x0000
        /*0064*/ 	.byte	0x00, 0xf5, 0x21, 0x00


	//----- nvinfo : EIATTR_SPARSE_MMA_MASK
	.align		4
.L_55:
        /*0068*/ 	.byte	0x03, 0x50
        /*006a*/ 	.short	0x0000


	//----- nvinfo : EIATTR_MAXREG_COUNT
	.align		4
        /*006c*/ 	.byte	0x03, 0x1b
        /*006e*/ 	.short	0x00ff


	//----- nvinfo : EIATTR_NUM_BARRIERS
	.align		4
        /*0070*/ 	.byte	0x02, 0x4c
        /*0072*/ 	.byte	0x01
	.zero		1


	//----- nvinfo : EIATTR_MERCURY_ISA_VERSION
	.align		4
        /*0074*/ 	.byte	0x03, 0x5f
        /*0076*/ 	.short	0x0101


	//----- nvinfo : EIATTR_VRC_CTA_INIT_COUNT
	.align		4
        /*0078*/ 	.byte	0x02, 0x4a
	.zero		1
	.zero		1


	//----- nvinfo : EIATTR_EXIT_INSTR_OFFSETS
	.align		4
        /*007c*/ 	.byte	0x04, 0x1c
        /*007e*/ 	.short	(.L_57 - .L_56)


	//   ....[0]....
.L_56:
        /*0080*/ 	.word	0x00000620


	//   ....[1]....
        /*0084*/ 	.word	0x00000670


	//----- nvinfo : EIATTR_CBANK_PARAM_SIZE
	.align		4
.L_57:
        /*0088*/ 	.byte	0x03, 0x19
        /*008a*/ 	.short	0x0024


	//----- nvinfo : EIATTR_PARAM_CBANK
	.align		4
        /*008c*/ 	.byte	0x04, 0x0a
        /*008e*/ 	.short	(.L_59 - .L_58)
	.align		4
.L_58:
        /*0090*/ 	.word	index@(.nv.constant0._ZN5MLLib7Backend4cuda13matmul_kernelEPKdS3_Pdiii)
        /*0094*/ 	.short	0x0380
        /*0096*/ 	.short	0x0024


	//----- nvinfo : EIATTR_SW_WAR
	.align		4
.L_59:
        /*0098*/ 	.byte	0x04, 0x36
        /*009a*/ 	.short	(.L_61 - .L_60)
.L_60:
        /*009c*/ 	.word	0x00000008
.L_61:


//--------------------- .nv.info._ZN5MLLib7Backend4cuda11fill_kernelEPddm --------------------------
	.section	.nv.info._ZN5MLLib7Backend4cuda11fill_kernelEPddm,"",@"SHT_CUDA_INFO"
	.sectionflags	@""
	.align	4


	//----- nvinfo : EIATTR_CUDA_API_VERSION
	.align		4
        /*0000*/ 	.byte	0x04, 0x37
        /*0002*/ 	.short	(.L_63 - .L_62)
.L_62:
        /*0004*/ 	.word	0x00000082


	//----- nvinfo : EIATTR_KPARAM_INFO
	.align		4
.L_63:
        /*0008*/ 	.byte	0x04, 0x17
        /*000a*/ 	.short	(.L_65 - .L_64)
.L_64:
        /*000c*/ 	.word	0x00000000
        /*0010*/ 	.short	0x0002
        /*0012*/ 	.short	0x0010
        /*0014*/ 	.byte	0x00, 0xf0, 0x21, 0x00


	//----- nvinfo : EIATTR_KPARAM_INFO
	.align		4
.L_65:
        /*0018*/ 	.byte	0x04, 0x17
        /*001a*/ 	.short	(.L_67 - .L_66)
.L_66:
        /*001c*/ 	.word	0x00000000
        /*0020*/ 	.short	0x0001
        /*0022*/ 	.short	0x0008
        /*0024*/ 	.byte	0x00, 0xf0, 0x21, 0x00


	//----- nvinfo : EIATTR_KPARAM_INFO
	.align		4
.L_67:
        /*0028*/ 	.byte	0x04, 0x17
        /*002a*/ 	.short	(.L_69 - .L_68)
.L_68:
        /*002c*/ 	.word	0x00000000
        /*0030*/ 	.short	0x0000
        /*0032*/ 	.short	0x0000
        /*0034*/ 	.byte	0x00, 0xf5, 0x21, 0x00


	//----- nvinfo : EIATTR_SPARSE_MMA_MASK
	.align		4
.L_69:
        /*0038*/ 	.byte	0x03, 0x50
        /*003a*/ 	.short	0x0000


	//----- nvinfo : EIATTR_MAXREG_COUNT
	.align		4
        /*003c*/ 	.byte	0x03, 0x1b
        /*003e*/ 	.short	0x00ff


	//----- nvinfo : EIATTR_MERCURY_ISA_VERSION
	.align		4
        /*0040*/ 	.byte	0x03, 0x5f
        /*0042*/ 	.short	0x0101


	//----- nvinfo : EIATTR_VRC_CTA_INIT_COUNT
	.align		4
        /*0044*/ 	.byte	0x02, 0x4a
	.zero		1
	.zero		1


	//----- nvinfo : EIATTR_EXIT_INSTR_OFFSETS
	.align		4
        /*0048*/ 	.byte	0x04, 0x1c
        /*004a*/ 	.short	(.L_71 - .L_70)


	//   ....[0]....
.L_70:
        /*004c*/ 	.word	0x00000090


	//   ....[1]....
        /*0050*/ 	.word	0x00000100


	//----- nvinfo : EIATTR_CBANK_PARAM_SIZE
	.align		4
.L_71:
        /*0054*/ 	.byte	0x03, 0x19
        /*0056*/ 	.short	0x0018


	//----- nvinfo : EIATTR_PARAM_CBANK
	.align		4
        /*0058*/ 	.byte	0x04, 0x0a
        /*005a*/ 	.short	(.L_73 - .L_72)
	.align		4
.L_72:
        /*005c*/ 	.word	index@(.nv.constant0._ZN5MLLib7Backend4cuda11fill_kernelEPddm)
        /*0060*/ 	.short	0x0380
        /*0062*/ 	.short	0x0018


	//----- nvinfo : EIATTR_SW_WAR
	.align		4
.L_73:
        /*0064*/ 	.byte	0x04, 0x36
        /*0066*/ 	.short	(.L_75 - .L_74)
.L_74:
        /*0068*/ 	.word	0x00000008
.L_75:


//--------------------- .nv.info._ZN5MLLib7Backend4cuda22multiply_scalar_kernelEPKddPdm --------------------------
	.section	.nv.info._ZN5MLLib7Backend4cuda22multiply_scalar_kernelEPKddPdm,"",@"SHT_CUDA_INFO"
	.sectionflags	@""
	.align	4


	//----- nvinfo : EIATTR_CUDA_API_VERSION
	.align		4
        /*0000*/ 	.byte	0x04, 0x37
        /*0002*/ 	.short	(.L_77 - .L_76)
.L_76:
        /*0004*/ 	.word	0x00000082


	//----- nvinfo : EIATTR_KPARAM_INFO
	.align		4
.L_77:
        /*0008*/ 	.byte	0x04, 0x17
        /*000a*/ 	.short	(.L_79 - .L_78)
.L_78:
        /*000c*/ 	.word	0x00000000
        /*0010*/ 	.short	0x0003
        /*0012*/ 	.short	0x0018
        /*0014*/ 	.byte	0x00, 0xf0, 0x21, 0x00


	//----- nvinfo : EIATTR_KPARAM_INFO
	.align		4
.L_79:
        /*0018*/ 	.byte	0x04, 0x17
        /*001a*/ 	.short	(.L_81 - .L_80)
.L_80:
        /*001c*/ 	.word	0x00000000
        /*0020*/ 	.short	0x0002
        /*0022*/ 	.short	0x0010
        /*0024*/ 	.byte	0x00, 0xf5, 0x21, 0x00


	//----- nvinfo : EIATTR_KPARAM_INFO
	.align		4
.L_81:
        /*0028*/ 	.byte	0x04, 0x17
        /*002a*/ 	.short	(.L_83 - .L_82)
.L_82:
        /*002c*/ 	.word	0x00000000
        /*0030*/ 	.short	0x0001
        /*0032*/ 	.short	0x0008
        /*0034*/ 	.byte	0x00, 0xf0, 0x21, 0x00


	//----- nvinfo : EIATTR_KPARAM_INFO
	.align		4
.L_83:
        /*0038*/ 	.byte	0x04, 0x17
        /*003a*/ 	.short	(.L_85 - .L_84)
.L_84:
        /*003c*/ 	.word	0x00000000
        /*0040*/ 	.short	0x0000
        /*0042*/ 	.short	0x0000
        /*0044*/ 	.byte	0x00, 0xf5, 0x21, 0x00


	//----- nvinfo : EIATTR_SPARSE_MMA_MASK
	.align		4
.L_85:
        /*0048*/ 	.byte	0x03, 0x50
        /*004a*/ 	.short	0x0000


	//----- nvinfo : EIATTR_MAXREG_COUNT
	.align		4
        /*004c*/ 	.byte	0x03, 0x1b
        /*004e*/ 	.short	0x00ff


	//----- nvinfo : EIATTR_MERCURY_ISA_VERSION
	.align		4
        /*0050*/ 	.byte	0x03, 0x5f
        /*0052*/ 	.short	0x0101


	//----- nvinfo : EIATTR_VRC_CTA_INIT_COUNT
	.align		4
        /*0054*/ 	.byte	0x02, 0x4a
	.zero		1
	.zero		1


	//----- nvinfo : EIATTR_EXIT_INSTR_OFFSETS
	.align		4
        /*0058*/ 	.byte	0x04, 0x1c
        /*005a*/ 	.short	(.L_87 - .L_86)


	//   ....[0]....
.L_86:
        /*005c*/ 	.word	0x00000090


	//   ....[1]....
        /*0060*/ 	.word	0x00000170


	//----- nvinfo : EIATTR_CBANK_PARAM_SIZE
	.align		4
.L_87:
        /*0064*/ 	.byte	0x03, 0x19
        /*0066*/ 	.short	0x0020


	//----- nvinfo : EIATTR_PARAM_CBANK
	.align		4
        /*0068*/ 	.byte	0x04, 0x0a
        /*006a*/ 	.short	(.L_89 - .L_88)
	.align		4
.L_88:
        /*006c*/ 	.word	index@(.nv.constant0._ZN5MLLib7Backend4cuda22multiply_scalar_kernelEPKddPdm)
        /*0070*/ 	.short	0x0380
        /*0072*/ 	.short	0x0020


	//----- nvinfo : EIATTR_SW_WAR
	.align		4
.L_89:
        /*0074*/ 	.byte	0x04, 0x36
        /*0076*/ 	.short	(.L_91 - .L_90)
.L_90:
        /*0078*/ 	.word	0x00000008
.L_91:


//--------------------- .nv.info._ZN5MLLib7Backend4cuda17add_scalar_kernelEPKddPdm --------------------------
	.section	.nv.info._ZN5MLLib7Backend4cuda17add_scalar_kernelEPKddPdm,"",@"SHT_CUDA_INFO"
	.sectionflags	@""
	.align	4


	//----- nvinfo : EIATTR_CUDA_API_VERSION
	.align		4
        /*0000*/ 	.byte	0x04, 0x37
        /*0002*/ 	.short	(.L_93 - .L_92)
.L_92:
        /*0004*/ 	.word	0x00000082


	//----- nvinfo : EIATTR_KPARAM_INFO
	.align		4
.L_93:
        /*0008*/ 	.byte	0x04, 0x17
        /*000a*/ 	.short	(.L_95 - .L_94)
.L_94:
        /*000c*/ 	.word	0x00000000
        /*0010*/ 	.short	0x0003
        /*0012*/ 	.short	0x0018
        /*0014*/ 	.byte	0x00, 0xf0, 0x21, 0x00


	//----- nvinfo : EIATTR_KPARAM_INFO
	.align		4
.L_95:
        /*0018*/ 	.byte	0x04, 0x17
        /*001a*/ 	.short	(.L_97 - .L_96)
.L_96:
        /*001c*/ 	.word	0x00000000
        /*0020*/ 	.short	0x0002
        /*0022*/ 	.short	0x0010
        /*0024*/ 	.byte	0x00, 0xf5, 0x21, 0x00


	//----- nvinfo : EIATTR_KPARAM_INFO
	.align		4
.L_97:
        /*0028*/ 	.byte	0x04, 0x17
        /*002a*/ 	.short	(.L_99 - .L_98)
.L_98:
        /*002c*/ 	.word	0x00000000
        /*0030*/ 	.short	0x0001
        /*0032*/ 	.short	0x0008
        /*0034*/ 	.byte	0x00, 0xf0, 0x21, 0x00


	//----- nvinfo : EIATTR_KPARAM_INFO
	.align		4
.L_99:
        /*0038*/ 	.byte	0x04, 0x17
        /*003a*/ 	.short	(.L_101 - .L_100)
.L_100:
        /*003c*/ 	.word	0x00000000
        /*0040*/ 	.short	0x0000
        /*0042*/ 	.short	0x0000
        /*0044*/ 	.byte	0x00, 0xf5, 0x21, 0x00


	//----- nvinfo : EIATTR_SPARSE_MMA_MASK
	.align		4
.L_101:
        /*0048*/ 	.byte	0x03, 0x50
        /*004a*/ 	.short	0x0000


	//----- nvinfo : EIATTR_MAXREG_COUNT
	.align		4
        /*004c*/ 	.byte	0x03, 0x1b
        /*004e*/ 	.short	0x00ff


	//----- nvinfo : EIATTR_MERCURY_ISA_VERSION
	.align		4
        /*0050*/ 	.byte	0x03, 0x5f
        /*0052*/ 	.short	0x0101


	//----- nvinfo : EIATTR_VRC_CTA_INIT_COUNT
	.align		4
        /*0054*/ 	.byte	0x02, 0x4a
	.zero		1
	.zero		1


	//----- nvinfo : EIATTR_EXIT_INSTR_OFFSETS
	.align		4
        /*0058*/ 	.byte	0x04, 0x1c
        /*005a*/ 	.short	(.L_103 - .L_102)


	//   ....[0]....
.L_102:
        /*005c*/ 	.word	0x00000090


	//   ....[1]....
        /*0060*/ 	.word	0x00000170


	//----- nvinfo : EIATTR_CBANK_PARAM_SIZE
	.align		4
.L_103:
        /*0064*/ 	.byte	0x03, 0x19
        /*0066*/ 	.short	0x0020


	//----- nvinfo : EIATTR_PARAM_CBANK
	.align		4
        /*0068*/ 	.byte	0x04, 0x0a
        /*006a*/ 	.short	(.L_105 - .L_104)
	.align		4
.L_104:
        /*006c*/ 	.word	index@(.nv.constant0._ZN5MLLib7Backend4cuda17add_scalar_kernelEPKddPdm)
        /*0070*/ 	.short	0x0380
        /*0072*/ 	.short	0x0020


	//----- nvinfo : EIATTR_SW_WAR
	.align		4
.L_105:
        /*0074*/ 	.byte	0x04, 0x36
        /*0076*/ 	.short	(.L_107 - .L_106)
.L_106:
        /*0078*/ 	.word	0x00000008
.L_107:


//--------------------- .nv.info._ZN5MLLib7Backend4cuda15multiply_kernelEPKdS3_Pdm --------------------------
	.section	.nv.info._ZN5MLLib7Backend4cuda15multiply_kernelEPKdS3_Pdm,"",@"SHT_CUDA_INFO"
	.sectionflags	@""
	.align	4


	//----- nvinfo : EIATTR_CUDA_API_VERSION
	.align		4
        /*0000*/ 	.byte	0x04, 0x37
        /*0002*/ 	.short	(.L_109 - .L_108)
.L_108:
        /*0004*/ 	.word	0x00000082


	//----- nvinfo : EIATTR_KPARAM_INFO
	.align		4
.L_109:
        /*0008*/ 	.byte	0x04, 0x17
        /*000a*/ 	.short	(.L_111 - .L_110)
.L_110:
        /*000c*/ 	.word	0x00000000
        /*0010*/ 	.short	0x0003
        /*0012*/ 	.short	0x0018
        /*0014*/ 	.byte	0x00, 0xf0, 0x21, 0x00


	//----- nvinfo : EIATTR_KPARAM_INFO
	.align		4
.L_111:
        /*0018*/ 	.byte	0x04, 0x17
        /*001a*/ 	.short	(.L_113 - .L_112)
.L_112:
        /*001c*/ 	.word	0x00000000
        /*0020*/ 	.short	0x0002
        /*0022*/ 	.short	0x0010
        /*0024*/ 	.byte	0x00, 0xf5, 0x21, 0x00


	//----- nvinfo : EIATTR_KPARAM_INFO
	.align		4
.L_113:
        /*0028*/ 	.byte	0x04, 0x17
        /*002a*/ 	.short	(.L_115 - .L_114)
.L_114:
        /*002c*/ 	.word	0x00000000
        /*0030*/ 	.short	0x0001
        /*0032*/ 	.short	0x0008
        /*0034*/ 	.byte	0x00, 0xf5, 0x21, 0x00


	//----- nvinfo : EIATTR_KPARAM_INFO
	.align		4
.L_115:
        /*0038*/ 	.byte	0x04, 0x17
        /*003a*/ 	.short	(.L_117 - .L_116)
.L_116:
        /*003c*/ 	.word	0x00000000
        /*0040*/ 	.short	0x0000
        /*0042*/ 	.short	0x0000
        /*0044*/ 	.byte	0x00, 0xf5, 0x21, 0x00


	//----- nvinfo : EIATTR_SPARSE_MMA_MASK
	.align		4
.L_117:
        /*0048*/ 	.byte	0x03, 0x50
        /*004a*/ 	.short	0x0000


	//----- nvinfo : EIATTR_MAXREG_COUNT
	.align		4
        /*004c*/ 	.byte	0x03, 0x1b
        /*004e*/ 	.short	0x00ff


	//----- nvinfo : EIATTR_MERCURY_ISA_VERSION
	.align		4
        /*0050*/ 	.byte	0x03, 0x5f
        /*0052*/ 	.short	0x0101


	//----- nvinfo : EIATTR_VRC_CTA_INIT_COUNT
	.align		4
        /*0054*/ 	.byte	0x02, 0x4a
	.zero		1
	.zero		1


	//----- nvinfo : EIATTR_EXIT_INSTR_OFFSETS
	.align		4
        /*0058*/ 	.byte	0x04, 0x1c
        /*005a*/ 	.short	(.L_119 - .L_118)


	//   ....[0]....
.L_118:
        /*005c*/ 	.word	0x00000090


	//   ....[1]....
        /*0060*/ 	.word	0x00000190


	//----- nvinfo : EIATTR_CBANK_PARAM_SIZE
	.align		4
.L_119:
        /*0064*/ 	.byte	0x03, 0x19
        /*0066*/ 	.short	0x0020


	//----- nvinfo : EIATTR_PARAM_CBANK
	.align		4
        /*0068*/ 	.byte	0x04, 0x0a
        /*006a*/ 	.short	(.L_121 - .L_120)
	.align		4
.L_120:
        /*006c*/ 	.word	index@(.nv.constant0._ZN5MLLib7Backend4cuda15multiply_kernelEPKdS3_Pdm)
        /*0070*/ 	.short	0x0380
        /*0072*/ 	.short	0x0020


	//----- nvinfo : EIATTR_SW_WAR
	.align		4
.L_121:
        /*0074*/ 	.byte	0x04, 0x36
        /*0076*/ 	.short	(.L_123 - .L_122)
.L_122:
        /*0078*/ 	.word	0x00000008
.L_123:


//--------------------- .nv.info._ZN5MLLib7Backend4cuda15subtract_kernelEPKdS3_Pdm --------------------------
	.section	.nv.info._ZN5MLLib7Backend4cuda15subtract_kernelEPKdS3_Pdm,"",@"SHT_CUDA_INFO"
	.sectionflags	@""
	.align	4


	//----- nvinfo : EIATTR_CUDA_API_VERSION
	.align		4
        /*0000*/ 	.byte	0x04, 0x37
        /*0002*/ 	.short	(.L_125 - .L_124)
.L_124:
        /*0004*/ 	.word	0x00000082


	//----- nvinfo : EIATTR_KPARAM_INFO
	.align		4
.L_125:
        /*0008*/ 	.byte	0x04, 0x17
        /*000a*/ 	.short	(.L_127 - .L_126)
.L_126:
        /*000c*/ 	.word	0x00000000
        /*0010*/ 	.short	0x0003
        /*0012*/ 	.short	0x0018
        /*0014*/ 	.byte	0x00, 0xf0, 0x21, 0x00


	//----- nvinfo : EIATTR_KPARAM_INFO
	.align		4
.L_127:
        /*0018*/ 	.byte	0x04, 0x17
        /*001a*/ 	.short	(.L_129 - .L_128)
.L_128:
        /*001c*/ 	.word	0x00000000
        /*0020*/ 	.short	0x0002
        /*0022*/ 	.short	0x0010
        /*0024*/ 	.byte	0x00, 0xf5, 0x21, 0x00


	//----- nvinfo : EIATTR_KPARAM_INFO
	.align		4
.L_129:
        /*0028*/ 	.byte	0x04, 0x17
        /*002a*/ 	.short	(.L_131 - .L_130)
.L_130:
        /*002c*/ 	.word	0x00000000
        /*0030*/ 	.short	0x0001
        /*0032*/ 	.short	0x0008
        /*0034*/ 	.byte	0x00, 0xf5, 0x21, 0x00


	//----- nvinfo : EIATTR_KPARAM_INFO
	.align		4
.L_131:
        /*0038*/ 	.byte	0x04, 0x17
        /*003a*/ 	.short	(.L_133 - .L_132)
.L_132:
        /*003c*/ 	.word	0x00000000
        /*0040*/ 	.short	0x0000
        /*0042*/ 	.short	0x0000
        /*0044*/ 	.byte	0x00, 0xf5, 0x21, 0x00


	//----- nvinfo : EIATTR_SPARSE_MMA_MASK
	.align		4
.L_133:
        /*0048*/ 	.byte	0x03, 0x50
        /*004a*/ 	.short	0x0000


	//----- nvinfo : EIATTR_MAXREG_COUNT
	.align		4
        /*004c*/ 	.byte	0x03, 0x1b
        /*004e*/ 	.short	0x00ff


	//----- nvinfo : EIATTR_MERCURY_ISA_VERSION
	.align		4
        /*0050*/ 	.byte	0x03, 0x5f
        /*0052*/ 	.short	0x0101


	//----- nvinfo : EIATTR_VRC_CTA_INIT_COUNT
	.align		4
        /*0054*/ 	.byte	0x02, 0x4a
	.zero		1
	.zero		1


	//----- nvinfo : EIATTR_EXIT_INSTR_OFFSETS
	.align		4
        /*0058*/ 	.byte	0x04, 0x1c
        /*005a*/ 	.short	(.L_135 - .L_134)


	//   ....[0]....
.L_134:
        /*005c*/ 	.word	0x00000090


	//   ....[1]....
        /*0060*/ 	.word	0x00000190


	//----- nvinfo : EIATTR_CBANK_PARAM_SIZE
	.align		4
.L_135:
        /*0064*/ 	.byte	0x03, 0x19
        /*0066*/ 	.short	0x0020


	//----- nvinfo : EIATTR_PARAM_CBANK
	.align		4
        /*0068*/ 	.byte	0x04, 0x0a
        /*006a*/ 	.short	(.L_137 - .L_136)
	.align		4
.L_136:
        /*006c*/ 	.word	index@(.nv.constant0._ZN5MLLib7Backend4cuda15subtract_kernelEPKdS3_Pdm)
        /*0070*/ 	.short	0x0380
        /*0072*/ 	.short	0x0020


	//----- nvinfo : EIATTR_SW_WAR
	.align		4
.L_137:
        /*0074*/ 	.byte	0x04, 0x36
        /*0076*/ 	.short	(.L_139 - .L_138)
.L_138:
        /*0078*/ 	.word	0x00000008
.L_139:


//--------------------- .nv.info._ZN5MLLib7Backend4cuda10add_kernelEPKdS3_Pdm --------------------------
	.section	.nv.info._ZN5MLLib7Backend4cuda10add_kernelEPKdS3_Pdm,"",@"SHT_CUDA_INFO"
	.sectionflags	@""
	.align	4


	//----- nvinfo : EIATTR_CUDA_API_VERSION
	.align		4
        /*0000*/ 	.byte	0x04, 0x37
        /*0002*/ 	.short	(.L_141 - .L_140)
.L_140:
        /*0004*/ 	.word	0x00000082


	//----- nvinfo : EIATTR_KPARAM_INFO
	.align		4
.L_141:
        /*0008*/ 	.byte	0x04, 0x17
        /*000a*/ 	.short	(.L_143 - .L_142)
.L_142:
        /*000c*/ 	.word	0x00000000
        /*0010*/ 	.short	0x0003
        /*0012*/ 	.short	0x0018
        /*0014*/ 	.byte	0x00, 0xf0, 0x21, 0x00


	//----- nvinfo : EIATTR_KPARAM_INFO
	.align		4
.L_143:
        /*0018*/ 	.byte	0x04, 0x17
        /*001a*/ 	.short	(.L_145 - .L_144)
.L_144:
        /*001c*/ 	.word	0x00000000
        /*0020*/ 	.short	0x0002
        /*0022*/ 	.short	0x0010
        /*0024*/ 	.byte	0x00, 0xf5, 0x21, 0x00


	//----- nvinfo : EIATTR_KPARAM_INFO
	.align		4
.L_145:
        /*0028*/ 	.byte	0x04, 0x17
        /*002a*/ 	.short	(.L_147 - .L_146)
.L_146:
        /*002c*/ 	.word	0x00000000
        /*0030*/ 	.short	0x0001
        /*0032*/ 	.short	0x0008
        /*0034*/ 	.byte	0x00, 0xf5, 0x21, 0x00


	//----- nvinfo : EIATTR_KPARAM_INFO
	.align		4
.L_147:
        /*0038*/ 	.byte	0x04, 0x17
        /*003a*/ 	.short	(.L_149 - .L_148)
.L_148:
        /*003c*/ 	.word	0x00000000
        /*0040*/ 	.short	0x0000
        /*0042*/ 	.short	0x0000
        /*0044*/ 	.byte	0x00, 0xf5, 0x21, 0x00


	//----- nvinfo : EIATTR_SPARSE_MMA_MASK
	.align		4
.L_149:
        /*0048*/ 	.byte	0x03, 0x50
        /*004a*/ 	.short	0x0000


	//----- nvinfo : EIATTR_MAXREG_COUNT
	.align		4
        /*004c*/ 	.byte	0x03, 0x1b
        /*004e*/ 	.short	0x00ff


	//----- nvinfo : EIATTR_MERCURY_ISA_VERSION
	.align		4
        /*0050*/ 	.byte	0x03, 0x5f
        /*0052*/ 	.short	0x0101


	//----- nvinfo : EIATTR_VRC_CTA_INIT_COUNT
	.align		4
        /*0054*/ 	.byte	0x02, 0x4a
	.zero		1
	.zero		1


	//----- nvinfo : EIATTR_EXIT_INSTR_OFFSETS
	.align		4
        /*0058*/ 	.byte	0x04, 0x1c
        /*005a*/ 	.short	(.L_151 - .L_150)


	//   ....[0]....
.L_150:
        /*005c*/ 	.word	0x00000090


	//   ....[1]....
        /*0060*/ 	.word	0x00000190


	//----- nvinfo : EIATTR_CBANK_PARAM_SIZE
	.align		4
.L_151:
        /*0064*/ 	.byte	0x03, 0x19
        /*0066*/ 	.short	0x0020


	//----- nvinfo : EIATTR_PARAM_CBANK
	.align		4
        /*0068*/ 	.byte	0x04, 0x0a
        /*006a*/ 	.short	(.L_153 - .L_152)
	.align		4
.L_152:
        /*006c*/ 	.word	index@(.nv.constant0._ZN5MLLib7Backend4cuda10add_kernelEPKdS3_Pdm)
        /*0070*/ 	.short	0x0380
        /*0072*/ 	.short	0x0020


	//----- nvinfo : EIATTR_SW_WAR
	.align		4
.L_153:
        /*0074*/ 	.byte	0x04, 0x36
        /*0076*/ 	.short	(.L_155 - .L_154)
.L_154:
        /*0078*/ 	.word	0x00000008
.L_155:


//--------------------- .nv.callgraph             --------------------------
	.section	.nv.callgraph,"",@"SHT_CUDA_CALLGRAPH"
	.align	4
	.sectionentsize	8
	.align		4
        /*0000*/ 	.word	0x00000000
	.align		4
        /*0004*/ 	.word	0xffffffff
	.align		4
        /*0008*/ 	.word	0x00000000
	.align		4
        /*000c*/ 	.word	0xfffffffe
	.align		4
        /*0010*/ 	.word	0x00000000
	.align		4
        /*0014*/ 	.word	0xfffffffd
	.align		4
        /*0018*/ 	.word	0x00000000
	.align		4
        /*001c*/ 	.word	0xfffffffc


//--------------------- .text._ZN5MLLib7Backend4cuda13matmul_kernelEPKdS3_Pdiii --------------------------
	.section	.text._ZN5MLLib7Backend4cuda13matmul_kernelEPKdS3_Pdiii,"ax",@progbits
	.align	128
        .global         _ZN5MLLib7Backend4cuda13matmul_kernelEPKdS3_Pdiii
        .type           _ZN5MLLib7Backend4cuda13matmul_kernelEPKdS3_Pdiii,@function
        .size           _ZN5MLLib7Backend4cuda13matmul_kernelEPKdS3_Pdiii,(.L_x_9 - _ZN5MLLib7Backend4cuda13matmul_kernelEPKdS3_Pdiii)
        .other          _ZN5MLLib7Backend4cuda13matmul_kernelEPKdS3_Pdiii,@"STO_CUDA_ENTRY STV_DEFAULT"
_ZN5MLLib7Backend4cuda13matmul_kernelEPKdS3_Pdiii:
.text._ZN5MLLib7Backend4cuda13matmul_kernelEPKdS3_Pdiii:
[----:B------:R-:W-:Y:S01]  /*0000*/  LDC R1, c[0x0][0x37c] ;  /* 0x0000df00ff017b82 */ /* 0x000fe20000000800 */
[----:B------:R-:W0:Y:S01]  /*0010*/  S2R R18, SR_CTAID.Y ;  /* 0x0000000000127919 */ /* 0x000e220000002600 */
[----:B------:R-:W1:Y:S01]  /*0020*/  LDCU UR10, c[0x0][0x3a0] ;  /* 0x00007400ff0a77ac */ /* 0x000e620008000800 */
[----:B------:R-:W-:Y:S01]  /*0030*/  CS2R R10, SRZ ;  /* 0x00000000000a7805 */ /* 0x000fe2000001ff00 */
[----:B------:R-:W0:Y:S01]  /*0040*/  S2R R17, SR_TID.Y ;  /* 0x0000000000117919 */ /* 0x000e220000002200 */
[----:B------:R-:W2:Y:S01]  /*0050*/  LDCU.64 UR8, c[0x0][0x358] ;  /* 0x00006b00ff0877ac */ /* 0x000ea20008000a00 */
[----:B------:R-:W3:Y:S01]  /*0060*/  S2R R2, SR_CTAID.X ;  /* 0x0000000000027919 */ /* 0x000ee20000002500 */
[----:B------:R-:W3:Y:S01]  /*0070*/  S2R R16, SR_TID.X ;  /* 0x0000000000107919 */ /* 0x000ee20000002100 */
[----:B-1----:R-:W-:Y:S01]  /*0080*/  UISETP.GE.AND UP0, UPT, UR10, 0x1, UPT ;  /* 0x000000010a00788c */ /* 0x002fe2000bf06270 */
[----:B0-----:R-:W-:Y:S02]  /*0090*/  IMAD R18, R18, 0x10, R17 ;  /* 0x0000001012127824 */ /* 0x001fe400078e0211 */
[----:B---3--:R-:W-:-:S06]  /*00a0*/  IMAD R19, R2, 0x10, R16 ;  /* 0x0000001002137824 */ /* 0x008fcc00078e0210 */
[----:B--2---:R-:W-:Y:S05]  /*00b0*/  BRA.U !UP0, `(.L_x_0) ;  /* 0x00000005084c7547 */ /* 0x004fea000b800000 */
[----:B------:R-:W0:Y:S01]  /*00c0*/  S2UR UR7, SR_CgaCtaId ;  /* 0x00000000000779c3 */ /* 0x000e220000008800 */
[----:B------:R-:W1:Y:S01]  /*00d0*/  LDCU UR11, c[0x0][0x39c] ;  /* 0x00007380ff0b77ac */ /* 0x000e620008000800 */
[----:B------:R-:W-:Y:S01]  /*00e0*/  CS2R R10, SRZ ;  /* 0x00000000000a7805 */ /* 0x000fe2000001ff00 */
[----:B------:R-:W-:Y:S01]  /*00f0*/  IMAD R6, R18, UR10, R16 ;  /* 0x0000000a12067c24 */ /* 0x000fe2000f8e0210 */
[----:B------:R-:W-:Y:S01]  /*0100*/  UMOV UR5, 0x400 ;  /* 0x0000040000057882 */ /* 0x000fe20000000000 */
[----:B------:R-:W-:-:S03]  /*0110*/  UIADD3 UR4, UPT, UPT, UR10, 0xf, URZ ;  /* 0x0000000f0a047890 */ /* 0x000fc6000fffe0ff */
[----:B------:R-:W2:Y:S01]  /*0120*/  LDC R0, c[0x0][0x39c] ;  /* 0x0000e700ff007b82 */ /* 0x000ea20000000800 */
[----:B------:R-:W-:Y:S02]  /*0130*/  UIADD3 UR6, UPT, UPT, UR5, 0x800, URZ ;  /* 0x0000080005067890 */ /* 0x000fe4000fffe0ff */
[----:B------:R-:W-:Y:S01]  /*0140*/  USHF.R.U32.HI UR4, URZ, 0x4, UR4 ;  /* 0x00000004ff047899 */ /* 0x000fe20008011604 */
[----:B------:R-:W3:Y:S01]  /*0150*/  LDCU UR13, c[0x0][0x3a0] ;  /* 0x00007400ff0d77ac */ /* 0x000ee20008000800 */
[----:B------:R-:W4:Y:S01]  /*0160*/  LDCU UR12, c[0x0][0x398] ;  /* 0x00007300ff0c77ac */ /* 0x000f220008000800 */
[----:B-1----:R-:W-:Y:S01]  /*0170*/  IMAD R7, R17, UR11, R16 ;  /* 0x0000000b11077c24 */ /* 0x002fe2000f8e0210 */
[----:B------:R-:W-:-:S03]  /*0180*/  UIADD3 UR4, UPT, UPT, -UR4, URZ, URZ ;  /* 0x000000ff04047290 */ /* 0x000fc6000fffe1ff */
[----:B------:R-:W-:Y:S01]  /*0190*/  IMAD R7, R2, 0x10, R7 ;  /* 0x0000001002077824 */ /* 0x000fe200078e0207 */
[----:B0-----:R-:W-:Y:S02]  /*01a0*/  ULEA UR6, UR7, UR6, 0x18 ;  /* 0x0000000607067291 */ /* 0x001fe4000f8ec0ff */
[----:B------:R-:W-:-:S04]  /*01b0*/  ULEA UR5, UR7, UR5, 0x18 ;  /* 0x0000000507057291 */ /* 0x000fc8000f8ec0ff */
[----:B------:R-:W-:Y:S02]  /*01c0*/  LEA R3, R16, UR6, 0x3 ;  /* 0x0000000610037c11 */ /* 0x000fe4000f8e18ff */
[----:B------:R-:W-:-:S03]  /*01d0*/  LEA R5, R17, UR5, 0x7 ;  /* 0x0000000511057c11 */ /* 0x000fc6000f8e38ff */
[----:B------:R-:W-:Y:S01]  /*01e0*/  IMAD R2, R17, 0x80, R3 ;  /* 0x0000008011027824 */ /* 0x000fe200078e0203 */
[----:B---34-:R-:W-:-:S07]  /*01f0*/  LEA R4, R16, R5, 0x3 ;  /* 0x0000000510047211 */ /* 0x018fce00078e18ff */
.L_x_1:
[----:B------:R-:W-:Y:S02]  /*0200*/  ISETP.GE.U32.AND P1, PT, R16, UR13, PT ;  /* 0x0000000d10007c0c */ /* 0x000fe4000bf26070 */
[----:B------:R-:W-:Y:S02]  /*0210*/  CS2R R24, SRZ ;  /* 0x0000000000187805 */ /* 0x000fe4000001ff00 */
[----:B------:R-:W-:Y:S02]  /*0220*/  ISETP.GE.U32.AND P0, PT, R17, UR13, PT ;  /* 0x0000000d11007c0c */ /* 0x000fe4000bf06070 */
[----:B------:R-:W-:Y:S02]  /*0230*/  CS2R R26, SRZ ;  /* 0x00000000001a7805 */ /* 0x000fe4000001ff00 */
[----:B------:R-:W-:Y:S02]  /*0240*/  ISETP.GE.OR P1, PT, R18, UR12, P1 ;  /* 0x0000000c12007c0c */ /* 0x000fe40008f26670 */
[----:B--2---:R-:W-:-:S11]  /*0250*/  ISETP.GE.OR P0, PT, R19, R0, P0 ;  /* 0x000000001300720c */ /* 0x004fd60000706670 */
[----:B------:R-:W0:Y:S08]  /*0260*/  @!P1 LDC.64 R12, c[0x0][0x380] ;  /* 0x0000e000ff0c9b82 */ /* 0x000e300000000a00 */
[----:B------:R-:W1:Y:S01]  /*0270*/  @!P0 LDC.64 R8, c[0x0][0x388] ;  /* 0x0000e200ff088b82 */ /* 0x000e620000000a00 */
[----:B0-----:R-:W-:-:S05]  /*0280*/  @!P1 IMAD.WIDE.U32 R28, R6, 0x8, R12 ;  /* 0x00000008061c9825 */ /* 0x001fca00078e000c */
[----:B------:R-:W2:Y:S01]  /*0290*/  @!P1 LDG.E.64 R24, desc[UR8][R28.64] ;  /* 0x000000081c189981 */ /* 0x000ea2000c1e1b00 */
[----:B-1----:R-:W-:-:S05]  /*02a0*/  @!P0 IMAD.WIDE.U32 R20, R7, 0x8, R8 ;  /* 0x0000000807148825 */ /* 0x002fca00078e0008 */
[----:B------:R-:W3:Y:S04]  /*02b0*/  @!P0 LDG.E.64 R26, desc[UR8][R20.64] ;  /* 0x00000008141a8981 */ /* 0x000ee8000c1e1b00 */
[----:B--2---:R-:W-:Y:S04]  /*02c0*/  STS.64 [R4], R24 ;  /* 0x0000001804007388 */ /* 0x004fe80000000a00 */
[----:B---3--:R-:W-:Y:S01]  /*02d0*/  STS.64 [R2], R26 ;  /* 0x0000001a02007388 */ /* 0x008fe20000000a00 */
[----:B------:R-:W-:Y:S06]  /*02e0*/  BAR.SYNC.DEFER_BLOCKING 0x0 ;  /* 0x0000000000007b1d */ /* 0x000fec0000010000 */
[----:B------:R-:W-:Y:S04]  /*02f0*/  LDS.64 R8, [R3] ;  /* 0x0000000003087984 */ /* 0x000fe80000000a00 */
[----:B------:R-:W0:Y:S04]  /*0300*/  LDS.128 R12, [R5] ;  /* 0x00000000050c7984 */ /* 0x000e280000000c00 */
[----:B------:R-:W1:Y:S04]  /*0310*/  LDS.64 R20, [R3+0x80] ;  /* 0x0000800003147984 */ /* 0x000e680000000a00 */
[----:B------:R-:W-:Y:S04]  /*0320*/  LDS.64 R22, [R3+0x100] ;  /* 0x0001000003167984 */ /* 0x000fe80000000a00 */
[----:B------:R-:W-:Y:S01]  /*0330*/  LDS.64 R24, [R3+0x200] ;  /* 0x0002000003187984 */ /* 0x000fe20000000a00 */
[----:B0-----:R-:W-:-:S03]  /*0340*/  DFMA R12, R12, R8, R10 ;  /* 0x000000080c0c722b */ /* 0x001fc6000000000a */
[----:B------:R-:W0:Y:S05]  /*0350*/  LDS.128 R8, [R5+0x10] ;  /* 0x0000100005087984 */ /* 0x000e2a0000000c00 */
[----:B-1----:R-:W-:Y:S01]  /*0360*/  DFMA R14, R20, R14, R12 ;  /* 0x0000000e140e722b */ /* 0x002fe2000000000c */
[----:B------:R-:W1:Y:S07]  /*0370*/  LDS.64 R20, [R3+0x180] ;  /* 0x0001800003147984 */ /* 0x000e6e0000000a00 */
[----:B0-----:R-:W-:-:S02]  /*0380*/  DFMA R8, R8, R22, R14 ;  /* 0x000000160808722b */ /* 0x001fc4000000000e */
[----:B------:R-:W0:Y:S04]  /*0390*/  LDS.128 R12, [R5+0x20] ;  /* 0x00002000050c7984 */ /* 0x000e280000000c00 */
[----:B------:R-:W-:Y:S02]  /*03a0*/  LDS.64 R22, [R3+0x300] ;  /* 0x0003000003167984 */ /* 0x000fe40000000a00 */
[----:B-1----:R-:W-:Y:S02]  /*03b0*/  DFMA R10, R20, R10, R8 ;  /* 0x0000000a140a722b */ /* 0x002fe40000000008 */
[----:B------:R-:W1:Y:S06]  /*03c0*/  LDS.64 R20, [R3+0x280] ;  /* 0x0002800003147984 */ /* 0x000e6c0000000a00 */
        /* <DEDUP_REMOVED lines=17> */
[----:B------:R-:W2:Y:S02]  /*04e0*/  LDS.64 R22, [R3+0x680] ;  /* 0x0006800003167984 */ /* 0x000ea40000000a00 */
[----:B-1----:R-:W-:Y:S02]  /*04f0*/  DFMA R10, R20, R10, R8 ;  /* 0x0000000a140a722b */ /* 0x002fe40000000008 */
[----:B------:R-:W-:Y:S06]  /*0500*/  LDS.64 R20, [R3+0x700] ;  /* 0x0007000003147984 */ /* 0x000fec0000000a00 */
[----:B0-----:R-:W-:-:S02]  /*0510*/  DFMA R24, R12, R24, R10 ;  /* 0x000000180c18722b */ /* 0x001fc4000000000a */
[----:B------:R-:W0:Y:S04]  /*0520*/  LDS.128 R8, [R5+0x70] ;  /* 0x0000700005087984 */ /* 0x000e280000000c00 */
[----:B------:R-:W1:Y:S02]  /*0530*/  LDS.64 R12, [R3+0x780] ;  /* 0x00078000030c7984 */ /* 0x000e640000000a00 */
[----:B--2---:R-:W-:Y:S01]  /*0540*/  DFMA R14, R22, R14, R24 ;  /* 0x0000000e160e722b */ /* 0x004fe20000000018 */
[----:B------:R-:W-:-:S04]  /*0550*/  UIADD3 UR4, UPT, UPT, UR4, 0x1, URZ ;  /* 0x0000000104047890 */ /* 0x000fc8000fffe0ff */
[----:B------:R-:W-:Y:S01]  /*0560*/  UISETP.NE.AND UP0, UPT, UR4, URZ, UPT ;  /* 0x000000ff0400728c */ /* 0x000fe2000bf05270 */
[----:B------:R-:W-:Y:S01]  /*0570*/  VIADD R17, R17, 0x10 ;  /* 0x0000001011117836 */ /* 0x000fe20000000000 */
[----:B------:R-:W-:Y:S01]  /*0580*/  IADD3 R16, PT, PT, R16, 0x10, RZ ;  /* 0x0000001010107810 */ /* 0x000fe20007ffe0ff */
[----:B------:R-:W-:Y:S01]  /*0590*/  VIADD R6, R6, 0x10 ;  /* 0x0000001006067836 */ /* 0x000fe20000000000 */
[----:B------:R-:W-:Y:S01]  /*05a0*/  LEA R7, R0, R7, 0x4 ;  /* 0x0000000700077211 */ /* 0x000fe200078e20ff */
[----:B0-----:R-:W-:-:S08]  /*05b0*/  DFMA R8, R8, R20, R14 ;  /* 0x000000140808722b */ /* 0x001fd0000000000e */
[----:B-1----:R-:W-:Y:S01]  /*05c0*/  DFMA R10, R12, R10, R8 ;  /* 0x0000000a0c0a722b */ /* 0x002fe20000000008 */
[----:B------:R-:W-:Y:S06]  /*05d0*/  BAR.SYNC.DEFER_BLOCKING 0x0 ;  /* 0x0000000000007b1d */ /* 0x000fec0000010000 */
[----:B------:R-:W-:Y:S05]  /*05e0*/  BRA.U UP0, `(.L_x_1) ;  /* 0xfffffffd00047547 */ /* 0x000fea000b83ffff */
.L_x_0:
[----:B------:R-:W0:Y:S02]  /*05f0*/  LDCU.64 UR4, c[0x0][0x398] ;  /* 0x00007300ff0477ac */ /* 0x000e240008000a00 */
[----:B0-----:R-:W-:-:S04]  /*0600*/  ISETP.GE.AND P0, PT, R19, UR5, PT ;  /* 0x0000000513007c0c */ /* 0x001fc8000bf06270 */
[----:B------:R-:W-:-:S13]  /*0610*/  ISETP.GE.OR P0, PT, R18, UR4, P0 ;  /* 0x0000000412007c0c */ /* 0x000fda0008706670 */
[----:B------:R-:W-:Y:S05]  /*0620*/  @P0 EXIT ;  /* 0x000000000000094d */ /* 0x000fea0003800000 */
[----:B------:R-:W0:Y:S01]  /*0630*/  LDC.64 R2, c[0x0][0x390] ;  /* 0x0000e400ff027b82 */ /* 0x000e220000000a00 */
[----:B------:R-:W-:-:S04]  /*0640*/  IMAD R19, R18, UR5, R19 ;  /* 0x0000000512137c24 */ /* 0x000fc8000f8e0213 */
[----:B0-----:R-:W-:-:S05]  /*0650*/  IMAD.WIDE R2, R19, 0x8, R2 ;  /* 0x0000000813027825 */ /* 0x001fca00078e0202 */
[----:B------:R-:W-:Y:S01]  /*0660*/  STG.E.64 desc[UR8][R2.64], R10 ;  /* 0x0000000a02007986 */ /* 0x000fe2000c101b08 */
[----:B------:R-:W-:Y:S05]  /*0670*/  EXIT ;  /* 0x000000000000794d */ /* 0x000fea0003800000 */
.L_x_2:
[----:B------:R-:W-:-:S00]  /*0680*/  BRA `(.L_x_2) ;  /* 0xfffffffc00fc7947 */ /* 0x000fc0000383ffff */
[----:B------:R-:W-:-:S00]  /*0690*/  NOP ;  /* 0x0000000000007918 */ /* 0x000fc00000000000 */
        /* <DEDUP_REMOVED lines=14> */
.L_x_9:


//--------------------- .text._ZN5MLLib7Backend4cuda11fill_kernelEPddm --------------------------
	.section	.text._ZN5MLLib7Backend4cuda11fill_kernelEPddm,"ax",@progbits
	.align	128
        .global         _ZN5MLLib7Backend4cuda11fill_kernelEPddm
        .type           _ZN5MLLib7Backend4cuda11fill_kernelEPddm,@function
        .size           _ZN5MLLib7Backend4cuda11fill_kernelEPddm,(.L_x_10 - _ZN5MLLib7Backend4cuda11fill_kernelEPddm)
        .other          _ZN5MLLib7Backend4cuda11fill_kernelEPddm,@"STO_CUDA_ENTRY STV_DEFAULT"
_ZN5MLLib7Backend4cuda11fill_kernelEPddm:
.text._ZN5MLLib7Backend4cuda11fill_kernelEPddm:
[----:B------:R-:W-:Y:S01]  /*0000*/  LDC R1, c[0x0][0x37c] ;  /* 0x0000df00ff017b82 */ /* 0x000fe20000000800 */
[----:B------:R-:W0:Y:S07]  /*0010*/  S2R R3, SR_TID.X ;  /* 0x0000000000037919 */ /* 0x000e2e0000002100 */
[----:B------:R-:W0:Y:S01]  /*0020*/  S2UR UR4, SR_CTAID.X ;  /* 0x00000000000479c3 */ /* 0x000e220000002500 */
[----:B------:R-:W1:Y:S07]  /*0030*/  LDCU.64 UR6, c[0x0][0x390] ;  /* 0x00007200ff0677ac */ /* 0x000e6e0008000a00 */
[----:B------:R-:W0:Y:S02]  /*0040*/  LDC R0, c[0x0][0x360] ;  /* 0x0000d800ff007b82 */ /* 0x000e240000000800 */
[----:B0-----:R-:W-:-:S05]  /*0050*/  IMAD R0, R0, UR4, R3 ;  /* 0x0000000400007c24 */ /* 0x001fca000f8e0203 */
[----:B-1----:R-:W-:Y:S02]  /*0060*/  ISETP.GE.U32.AND P0, PT, R0, UR6, PT ;  /* 0x0000000600007c0c */ /* 0x002fe4000bf06070 */
[----:B------:R-:W-:-:S04]  /*0070*/  SHF.R.S32.HI R3, RZ, 0x1f, R0 ;  /* 0x0000001fff037819 */ /* 0x000fc80000011400 */
[----:B------:R-:W-:-:S13]  /*0080*/  ISETP.GE.U32.AND.EX P0, PT, R3, UR7, PT, P0 ;  /* 0x0000000703007c0c */ /* 0x000fda000bf06100 */
[----:B------:R-:W-:Y:S05]  /*0090*/  @P0 EXIT ;  /* 0x000000000000094d */ /* 0x000fea0003800000 */
[----:B------:R-:W0:Y:S01]  /*00a0*/  LDCU.64 UR6, c[0x0][0x380] ;  /* 0x00007000ff0677ac */ /* 0x000e220008000a00 */
[----:B------:R-:W1:Y:S01]  /*00b0*/  LDC.64 R4, c[0x0][0x388] ;  /* 0x0000e200ff047b82 */ /* 0x000e620000000a00 */
[----:B------:R-:W1:Y:S01]  /*00c0*/  LDCU.64 UR4, c[0x0][0x358] ;  /* 0x00006b00ff0477ac */ /* 0x000e620008000a00 */
[----:B0-----:R-:W-:-:S04]  /*00d0*/  LEA R2, P0, R0, UR6, 0x3 ;  /* 0x0000000600027c11 */ /* 0x001fc8000f8018ff */
[----:B------:R-:W-:-:S05]  /*00e0*/  LEA.HI.X R3, R0, UR7, R3, 0x3, P0 ;  /* 0x0000000700037c11 */ /* 0x000fca00080f1c03 */
[----:B-1----:R-:W-:Y:S01]  /*00f0*/  STG.E.64 desc[UR4][R2.64], R4 ;  /* 0x0000000402007986 */ /* 0x002fe2000c101b04 */
[----:B------:R-:W-:Y:S05]  /*0100*/  EXIT ;  /* 0x000000000000794d */ /* 0x000fea0003800000 */
.L_x_3:
        /* <DEDUP_REMOVED lines=15> */
.L_x_10:


//--------------------- .text._ZN5MLLib7Backend4cuda22multiply_scalar_kernelEPKddPdm --------------------------
	.section	.text._ZN5MLLib7Backend4cuda22multiply_scalar_kernelEPKddPdm,"ax",@progbits
	.align	128
        .global         _ZN5MLLib7Backend4cuda22multiply_scalar_kernelEPKddPdm
        .type           _ZN5MLLib7Backend4cuda22multiply_scalar_kernelEPKddPdm,@function
        .size           _ZN5MLLib7Backend4cuda22multiply_scalar_kernelEPKddPdm,(.L_x_11 - _ZN5MLLib7Backend4cuda22multiply_scalar_kernelEPKddPdm)
        .other          _ZN5MLLib7Backend4cuda22multiply_scalar_kernelEPKddPdm,@"STO_CUDA_ENTRY STV_DEFAULT"
_ZN5MLLib7Backend4cuda22multiply_scalar_kernelEPKddPdm:
.text._ZN5MLLib7Backend4cuda22multiply_scalar_kernelEPKddPdm:
        /* <DEDUP_REMOVED lines=11> */
[C---:B------:R-:W-:Y:S01]  /*00b0*/  IMAD.SHL.U32 R6, R0.reuse, 0x8, RZ ;  /* 0x0000000800067824 */ /* 0x040fe200078e00ff */
[----:B------:R-:W-:Y:S01]  /*00c0*/  SHF.L.U64.HI R0, R0, 0x3, R3 ;  /* 0x0000000300007819 */ /* 0x000fe20000010203 */
[----:B------:R-:W1:Y:S01]  /*00d0*/  LDCU.64 UR4, c[0x0][0x358] ;  /* 0x00006b00ff0477ac */ /* 0x000e620008000a00 */
[----:B------:R-:W2:Y:S02]  /*00e0*/  LDCU.64 UR8, c[0x0][0x390] ;  /* 0x00007200ff0877ac */ /* 0x000ea40008000a00 */
[----:B0-----:R-:W-:-:S04]  /*00f0*/  IADD3 R4, P0, PT, R6, UR6, RZ ;  /* 0x0000000606047c10 */ /* 0x001fc8000ff1e0ff */
[----:B------:R-:W-:Y:S01]  /*0100*/  IADD3.X R5, PT, PT, R0, UR7, RZ, P0, !PT ;  /* 0x0000000700057c10 */ /* 0x000fe200087fe4ff */
[----:B------:R-:W0:Y:S04]  /*0110*/  LDCU.64 UR6, c[0x0][0x388] ;  /* 0x00007100ff0677ac */ /* 0x000e280008000a00 */
[----:B-1----:R-:W0:Y:S01]  /*0120*/  LDG.E.64 R2, desc[UR4][R4.64] ;  /* 0x0000000404027981 */ /* 0x002e22000c1e1b00 */
[----:B--2---:R-:W-:-:S04]  /*0130*/  IADD3 R6, P0, PT, R6, UR8, RZ ;  /* 0x0000000806067c10 */ /* 0x004fc8000ff1e0ff */
[----:B------:R-:W-:Y:S01]  /*0140*/  IADD3.X R7, PT, PT, R0, UR9, RZ, P0, !PT ;  /* 0x0000000900077c10 */ /* 0x000fe200087fe4ff */
[----:B0-----:R-:W-:-:S07]  /*0150*/  DMUL R2, R2, UR6 ;  /* 0x0000000602027c28 */ /* 0x001fce0008000000 */
[----:B------:R-:W-:Y:S01]  /*0160*/  STG.E.64 desc[UR4][R6.64], R2 ;  /* 0x0000000206007986 */ /* 0x000fe2000c101b04 */
[----:B------:R-:W-:Y:S05]  /*0170*/  EXIT ;  /* 0x000000000000794d */ /* 0x000fea0003800000 */
.L_x_4:
        /* <DEDUP_REMOVED lines=16> */
.L_x_11:


//--------------------- .text._ZN5MLLib7Backend4cuda17add_scalar_kernelEPKddPdm --------------------------
	.section	.text._ZN5MLLib7Backend4cuda17add_scalar_kernelEPKddPdm,"ax",@progbits
	.align	128
        .global         _ZN5MLLib7Backend4cuda17add_scalar_kernelEPKddPdm
        .type           _ZN5MLLib7Backend4cuda17add_scalar_kernelEPKddPdm,@function
        .size           _ZN5MLLib7Backend4cuda17add_scalar_kernelEPKddPdm,(.L_x_12 - _ZN5MLLib7Backend4cuda17add_scalar_kernelEPKddPdm)
        .other          _ZN5MLLib7Backend4cuda17add_scalar_kernelEPKddPdm,@"STO_CUDA_ENTRY STV_DEFAULT"
_ZN5MLLib7Backend4cuda17add_scalar_kernelEPKddPdm:
.text._ZN5MLLib7Backend4cuda17add_scalar_kernelEPKddPdm:
        /* <DEDUP_REMOVED lines=21> */
[----:B0-----:R-:W-:-:S07]  /*0150*/  DADD R2, R2, UR6 ;  /* 0x0000000602027e29 */ /* 0x001fce0008000000 */
[----:B------:R-:W-:Y:S01]  /*0160*/  STG.E.64 desc[UR4][R6.64], R2 ;  /* 0x0000000206007986 */ /* 0x000fe2000c101b04 */
[----:B------:R-:W-:Y:S05]  /*0170*/  EXIT ;  /* 0x000000000000794d */ /* 0x000fea0003800000 */
.L_x_5:
        /* <DEDUP_REMOVED lines=16> */
.L_x_12:


//--------------------- .text._ZN5MLLib7Backend4cuda15multiply_kernelEPKdS3_Pdm --------------------------
	.section	.text._ZN5MLLib7Backend4cuda15multiply_kernelEPKdS3_Pdm,"ax",@progbits
	.align	128
        .global         _ZN5MLLib7Backend4cuda15multiply_kernelEPKdS3_Pdm
        .type           _ZN5MLLib7Backend4cuda15multiply_kernelEPKdS3_Pdm,@function
        .size           _ZN5MLLib7Backend4cuda15multiply_kernelEPKdS3_Pdm,(.L_x_13 - _ZN5MLLib7Backend4cuda15multiply_kernelEPKdS3_Pdm)
        .other          _ZN5MLLib7Backend4cuda15multiply_kernelEPKdS3_Pdm,@"STO_CUDA_ENTRY STV_DEFAULT"
_ZN5MLLib7Backend4cuda15multiply_kernelEPKdS3_Pdm:
.text._ZN5MLLib7Backend4cuda15multiply_kernelEPKdS3_Pdm:
        /* <DEDUP_REMOVED lines=10> */
[----:B------:R-:W0:Y:S01]  /*00a0*/  LDCU.128 UR8, c[0x0][0x380] ;  /* 0x00007000ff0877ac */ /* 0x000e220008000c00 */
[C---:B------:R-:W-:Y:S01]  /*00b0*/  IMAD.SHL.U32 R8, R0.reuse, 0x8, RZ ;  /* 0x0000000800087824 */ /* 0x040fe200078e00ff */
[----:B------:R-:W-:Y:S01]  /*00c0*/  SHF.L.U64.HI R0, R0, 0x3, R3 ;  /* 0x0000000300007819 */ /* 0x000fe20000010203 */
[----:B------:R-:W1:Y:S01]  /*00d0*/  LDCU.64 UR4, c[0x0][0x358] ;  /* 0x00006b00ff0477ac */ /* 0x000e620008000a00 */
[----:B------:R-:W2:Y:S02]  /*00e0*/  LDCU.64 UR6, c[0x0][0x390] ;  /* 0x00007200ff0677ac */ /* 0x000ea40008000a00 */
[C---:B0-----:R-:W-:Y:S02]  /*00f0*/  IADD3 R4, P1, PT, R8.reuse, UR10, RZ ;  /* 0x0000000a08047c10 */ /* 0x041fe4000ff3e0ff */
[----:B------:R-:W-:Y:S02]  /*0100*/  IADD3 R6, P0, PT, R8, UR8, RZ ;  /* 0x0000000808067c10 */ /* 0x000fe4000ff1e0ff */
[----:B------:R-:W-:-:S02]  /*0110*/  IADD3.X R5, PT, PT, R0, UR11, RZ, P1, !PT ;  /* 0x0000000b00057c10 */ /* 0x000fc40008ffe4ff */
[----:B------:R-:W-:-:S04]  /*0120*/  IADD3.X R7, PT, PT, R0, UR9, RZ, P0, !PT ;  /* 0x0000000900077c10 */ /* 0x000fc800087fe4ff */
[----:B-1----:R-:W3:Y:S04]  /*0130*/  LDG.E.64 R4, desc[UR4][R4.64] ;  /* 0x0000000404047981 */ /* 0x002ee8000c1e1b00 */
[----:B------:R-:W3:Y:S01]  /*0140*/  LDG.E.64 R2, desc[UR4][R6.64] ;  /* 0x0000000406027981 */ /* 0x000ee2000c1e1b00 */
[----:B--2---:R-:W-:-:S04]  /*0150*/  IADD3 R8, P0, PT, R8, UR6, RZ ;  /* 0x0000000608087c10 */ /* 0x004fc8000ff1e0ff */
[----:B------:R-:W-:Y:S01]  /*0160*/  IADD3.X R9, PT, PT, R0, UR7, RZ, P0, !PT ;  /* 0x0000000700097c10 */ /* 0x000fe200087fe4ff */
[----:B---3--:R-:W-:-:S07]  /*0170*/  DMUL R2, R2, R4 ;  /* 0x0000000402027228 */ /* 0x008fce0000000000 */
[----:B------:R-:W-:Y:S01]  /*0180*/  STG.E.64 desc[UR4][R8.64], R2 ;  /* 0x0000000208007986 */ /* 0x000fe2000c101b04 */
[----:B------:R-:W-:Y:S05]  /*0190*/  EXIT ;  /* 0x000000000000794d */ /* 0x000fea0003800000 */
.L_x_6:
        /* <DEDUP_REMOVED lines=14> */
.L_x_13:


//--------------------- .text._ZN5MLLib7Backend4cuda15subtract_kernelEPKdS3_Pdm --------------------------
	.section	.text._ZN5MLLib7Backend4cuda15subtract_kernelEPKdS3_Pdm,"ax",@progbits
	.align	128
        .global         _ZN5MLLib7Backend4cuda15subtract_kernelEPKdS3_Pdm
        .type           _ZN5MLLib7Backend4cuda15subtract_kernelEPKdS3_Pdm,@function
        .size           _ZN5MLLib7Backend4cuda15subtract_kernelEPKdS3_Pdm,(.L_x_14 - _ZN5MLLib7Backend4cuda15subtract_kernelEPKdS3_Pdm)
        .other          _ZN5MLLib7Backend4cuda15subtract_kernelEPKdS3_Pdm,@"STO_CUDA_ENTRY STV_DEFAULT"
_ZN5MLLib7Backend4cuda15subtract_kernelEPKdS3_Pdm:
.text._ZN5MLLib7Backend4cuda15subtract_kernelEPKdS3_Pdm:
        /* <DEDUP_REMOVED lines=23> */
[----:B---3--:R-:W-:-:S07]  /*0170*/  DADD R2, R2, -R4 ;  /* 0x0000000002027229 */ /* 0x008fce0000000804 */
[----:B------:R-:W-:Y:S01]  /*0180*/  STG.E.64 desc[UR4][R8.64], R2 ;  /* 0x0000000208007986 */ /* 0x000fe2000c101b04 */
[----:B------:R-:W-:Y:S05]  /*0190*/  EXIT ;  /* 0x000000000000794d */ /* 0x000fea0003800000 */
.L_x_7:
        /* <DEDUP_REMOVED lines=14> */
.L_x_14:


//--------------------- .text._ZN5MLLib7Backend4cuda10add_kernelEPKdS3_Pdm --------------------------
	.section	.text._ZN5MLLib7Backend4cuda10add_kernelEPKdS3_Pdm,"ax",@progbits
	.align	128
        .global         _ZN5MLLib7Backend4cuda10add_kernelEPKdS3_Pdm
        .type           _ZN5MLLib7Backend4cuda10add_kernelEPKdS3_Pdm,@function
        .size           _ZN5MLLib7Backend4cuda10add_kernelEPKdS3_Pdm,(.L_x_15 - _ZN5MLLib7Backend4cuda10add_kernelEPKdS3_Pdm)
        .other          _ZN5MLLib7Backend4cuda10add_kernelEPKdS3_Pdm,@"STO_CUDA_ENTRY STV_DEFAULT"
_ZN5MLLib7Backend4cuda10add_kernelEPKdS3_Pdm:
.text._ZN5MLLib7Backend4cuda10add_kernelEPKdS3_Pdm:
        /* <DEDUP_REMOVED lines=23> */
[----:B---3--:R-:W-:-:S07]  /*0170*/  DADD R2, R2, R4 ;  /* 0x0000000002027229 */ /* 0x008fce0000000004 */
[----:B------:R-:W-:Y:S01]  /*0180*/  STG.E.64 desc[UR4][R8.64], R2 ;  /* 0x0000000208007986 */ /* 0x000fe2000c101b04 */
[----:B------:R-:W-:Y:S05]  /*0190*/  EXIT ;  /* 0x000000000000794d */ /* 0x000fea0003800000 */
.L_x_8:
        /* <DEDUP_REMOVED lines=14> */
.L_x_15:


//--------------------- .nv.shared._ZN5MLLib7Backend4cuda13matmul_kernelEPKdS3_Pdiii --------------------------
	.section	.nv.shared._ZN5MLLib7Backend4cuda13matmul_kernelEPKdS3_Pdiii,"aw",@nobits
	.sectionflags	@""
	.align	8
.nv.shared._ZN5MLLib7Backend4cuda13matmul_kernelEPKdS3_Pdiii:
	.zero		5120


//--------------------- .nv.shared.reserved.0     --------------------------
	.section	.nv.shared.reserved.0,"aw",@nobits
	.weak		__nv_reservedSMEM_offset_0_alias
	.size		__nv_reservedSMEM_offset_0_alias, 0, 64
	.other		__nv_reservedSMEM_offset_0_alias,@"STO_CUDA_RESERVED_SHARED STV_DEFAULT"
__nv_reservedSMEM_offset_0_alias:
	.zero		0
	.zero		64


//--------------------- .nv.constant0._ZN5MLLib7Backend4cuda13matmul_kernelEPKdS3_Pdiii --------------------------
	.section	.nv.constant0._ZN5MLLib7Backend4cuda13matmul_kernelEPKdS3_Pdiii,"a",@progbits
	.sectionflags	@""
	.align	4
.nv.constant0._ZN5MLLib7Backend4cuda13matmul_kernelEPKdS3_Pdiii:
	.zero		932


//--------------------- .nv.constant0._ZN5MLLib7Backend4cuda11fill_kernelEPddm --------------------------
	.section	.nv.constant0._ZN5MLLib7Backend4cuda11fill_kernelEPddm,"a",@progbits
	.sectionflags	@""
	.align	4
.nv.constant0._ZN5MLLib7Backend4cuda11fill_kernelEPddm:
	.zero		920


//--------------------- .nv.constant0._ZN5MLLib7Backend4cuda22multiply_scalar_kernelEPKddPdm --------------------------
	.section	.nv.constant0._ZN5MLLib7Backend4cuda22multiply_scalar_kernelEPKddPdm,"a",@progbits
	.sectionflags	@""
	.align	4
.nv.constant0._ZN5MLLib7Backend4cuda22multiply_scalar_kernelEPKddPdm:
	.zero		928


//--------------------- .nv.constant0._ZN5MLLib7Backend4cuda17add_scalar_kernelEPKddPdm --------------------------
	.section	.nv.constant0._ZN5MLLib7Backend4cuda17add_scalar_kernelEPKddPdm,"a",@progbits
	.sectionflags	@""
	.align	4
.nv.constant0._ZN5MLLib7Backend4cuda17add_scalar_kernelEPKddPdm:
	.zero		928


//--------------------- .nv.constant0._ZN5MLLib7Backend4cuda15multiply_kernelEPKdS3_Pdm --------------------------
	.section	.nv.constant0._ZN5MLLib7Backend4cuda15multiply_kernelEPKdS3_Pdm,"a",@progbits
	.sectionflags	@""
	.align	4
.nv.constant0._ZN5MLLib7Backend4cuda15multiply_kernelEPKdS3_Pdm:
	.zero		928


//--------------------- .nv.constant0._ZN5MLLib7Backend4cuda15subtract_kernelEPKdS3_Pdm --------------------------
	.section	.nv.constant0._ZN5MLLib7Backend4cuda15subtract_kernelEPKdS3_Pdm,"a",@progbits
	.sectionflags	@""
	.align	4
.nv.constant0._ZN5MLLib7Backend4cuda15subtract_kernelEPKdS3_Pdm:
	.zero		928


//--------------------- .nv.constant0._ZN5MLLib7Backend4cuda10add_kernelEPKdS3_Pdm --------------------------
	.section	.nv.constant0._ZN5MLLib7Backend4cuda10add_kernelEPKdS3_Pdm,"a",@progbits
	.sectionflags	@""
	.align	4
.nv.constant0._ZN5MLLib7Backend4cuda10add_kernelEPKdS3_Pdm:
	.zero		928


//--------------------- SYMBOLS --------------------------

	.type		.nv.reservedSmem.offset0,@object
	.size		.nv.reservedSmem.offset0,0x4
	.type		.nv.reservedSmem.cap,@object
	.size		.nv.reservedSmem.cap,0x4
